	.target	sm_103a

	.elftype	@"ET_EXEC"


//--------------------- .note.nv.tkinfo           --------------------------
	.section	.note.nv.tkinfo,"",@"SHT_NOTE"
	.sectionflags	@"SHF_NOTE_NV_TKINFO"
	.tkinfo
        /*0018*/ 	.word	0x00000002
        /*0030*/ 	.string	""
        /*0030*/ 	.string	"ptxas"
        /*0030*/ 	.string	"Cuda compilation tools, release 13.0, V13.0.88"
        /*0030*/ 	.string	"Build cuda_13.0.r13.0/compiler.36424714_0"
        /*0030*/ 	.string	"-arch sm_103a -m 64 "



//--------------------- .note.nv.cuinfo           --------------------------
	.section	.note.nv.cuinfo,"",@"SHT_NOTE"
	.sectionflags	@"SHF_NOTE_NV_CUINFO"
        /*0018*/ 	.short	0x0002
        /*001a*/ 	.short	0x0067
        /*001c*/ 	.short	0x0082
	.zero		2


//--------------------- .nv.info                  --------------------------
	.section	.nv.info,"",@"SHT_CUDA_INFO"
	.align	4


	//----- nvinfo : EIATTR_REGCOUNT
	.align		4
        /*0000*/ 	.byte	0x04, 0x2f
        /*0002*/ 	.short	(.L_12 - .L_11)
	.align		4
.L_11:
        /*0004*/ 	.word	index@(_ZN7cutlass13device_kernelIN5flash19enable_sm80_to_sm89INS1_16FlashAttnFwdSm80INS1_25CollectiveMainloopFwdSm80ILi8ELi2ELb0EN4cute5tupleIJNS5_1CILi128EEENS7_ILi64EEENS7_ILi192EEEEEELi192ENS_10bfloat16_tEfNS_4arch4Sm80ELb1ELb0ELb0ELb1ELb0ELb1ELb1ELb0EEENS1_21CollectiveEpilogueFwdINS6_IJS8_SA_S9_EEENS6_IJNS7_ILi1EEESI_SI_EEESC_SE_Li256ELb1ELb1ELb0ELb0EEENS1_19SingleTileSchedulerILb1ELb0ELb1ELi128EEEEEEEEEvNT_6ParamsE)
        /*0008*/ 	.word	0x00000004


	//----- nvinfo : EIATTR_FRAME_SIZE
	.align		4
.L_12:
        /*000c*/ 	.byte	0x04, 0x11
        /*000e*/ 	.short	(.L_14 - .L_13)
	.align		4
.L_13:
        /*0010*/ 	.word	index@(_ZN7cutlass13device_kernelIN5flash19enable_sm80_to_sm89INS1_16FlashAttnFwdSm80INS1_25CollectiveMainloopFwdSm80ILi8ELi2ELb0EN4cute5tupleIJNS5_1CILi128EEENS7_ILi64EEENS7_ILi192EEEEEELi192ENS_10bfloat16_tEfNS_4arch4Sm80ELb1ELb0ELb0ELb1ELb0ELb1ELb1ELb0EEENS1_21CollectiveEpilogueFwdINS6_IJS8_SA_S9_EEENS6_IJNS7_ILi1EEESI_SI_EEESC_SE_Li256ELb1ELb1ELb0ELb0EEENS1_19SingleTileSchedulerILb1ELb0ELb1ELi128EEEEEEEEEvNT_6ParamsE)
        /*0014*/ 	.word	0x00000000


	//----- nvinfo : EIATTR_REGCOUNT
	.align		4
.L_14:
        /*0018*/ 	.byte	0x04, 0x2f
        /*001a*/ 	.short	(.L_16 - .L_15)
	.align		4
.L_15:
        /*001c*/ 	.word	index@(_ZN7cutlass13device_kernelIN5flash19enable_sm80_to_sm89INS1_16FlashAttnFwdSm80INS1_25CollectiveMainloopFwdSm80ILi8ELi2ELb1EN4cute5tupleIJNS5_1CILi128EEENS7_ILi96EEENS7_ILi192EEEEEELi192ENS_10bfloat16_tEfNS_4arch4Sm80ELb1ELb0ELb0ELb1ELb0ELb0ELb1ELb0EEENS1_21CollectiveEpilogueFwdINS6_IJS8_SA_S9_EEENS6_IJNS7_ILi1EEESI_SI_EEESC_SE_Li256ELb1ELb1ELb0ELb0EEENS1_19SingleTileSchedulerILb1ELb0ELb1ELi128EEEEEEEEEvNT_6ParamsE)
        /*0020*/ 	.word	0x00000004


	//----- nvinfo : EIATTR_FRAME_SIZE
	.align		4
.L_16:
        /*0024*/ 	.byte	0x04, 0x11
        /*0026*/ 	.short	(.L_18 - .L_17)
	.align		4
.L_17:
        /*0028*/ 	.word	index@(_ZN7cutlass13device_kernelIN5flash19enable_sm80_to_sm89INS1_16FlashAttnFwdSm80INS1_25CollectiveMainloopFwdSm80ILi8ELi2ELb1EN4cute5tupleIJNS5_1CILi128EEENS7_ILi96EEENS7_ILi192EEEEEELi192ENS_10bfloat16_tEfNS_4arch4Sm80ELb1ELb0ELb0ELb1ELb0ELb0ELb1ELb0EEENS1_21CollectiveEpilogueFwdINS6_IJS8_SA_S9_EEENS6_IJNS7_ILi1EEESI_SI_EEESC_SE_Li256ELb1ELb1ELb0ELb0EEENS1_19SingleTileSchedulerILb1ELb0ELb1ELi128EEEEEEEEEvNT_6ParamsE)
        /*002c*/ 	.word	0x00000000


	//----- nvinfo : EIATTR_REGCOUNT
	.align		4
.L_18:
        /*0030*/ 	.byte	0x04, 0x2f
        /*0032*/ 	.short	(.L_20 - .L_19)
	.align		4
.L_19:
        /*0034*/ 	.word	index@(_ZN7cutlass13device_kernelIN5flash19enable_sm80_to_sm89INS1_16FlashAttnFwdSm80INS1_25CollectiveMainloopFwdSm80ILi8ELi2ELb1EN4cute5tupleIJNS5_1CILi128EEENS7_ILi96EEENS7_ILi192EEEEEELi192ENS_10bfloat16_tEfNS_4arch4Sm80ELb1ELb0ELb0ELb0ELb0ELb0ELb1ELb0EEENS1_21CollectiveEpilogueFwdINS6_IJS8_SA_S9_EEENS6_IJNS7_ILi1EEESI_SI_EEESC_SE_Li256ELb0ELb1ELb0ELb0EEENS1_30DynamicPersistentTileSchedulerILi256ELi256ELb0ELb1ELb0EEEEEEEEEvNT_6ParamsE)
        /*0038*/ 	.word	0x00000004


	//----- nvinfo : EIATTR_FRAME_SIZE
	.align		4
.L_20:
        /*003c*/ 	.byte	0x04, 0x11
        /*003e*/ 	.short	(.L_22 - .L_21)
	.align		4
.L_21:
        /*0040*/ 	.word	index@(_ZN7cutlass13device_kernelIN5flash19enable_sm80_to_sm89INS1_16FlashAttnFwdSm80INS1_25CollectiveMainloopFwdSm80ILi8ELi2ELb1EN4cute5tupleIJNS5_1CILi128EEENS7_ILi96EEENS7_ILi192EEEEEELi192ENS_10bfloat16_tEfNS_4arch4Sm80ELb1ELb0ELb0ELb0ELb0ELb0ELb1ELb0EEENS1_21CollectiveEpilogueFwdINS6_IJS8_SA_S9_EEENS6_IJNS7_ILi1EEESI_SI_EEESC_SE_Li256ELb0ELb1ELb0ELb0EEENS1_30DynamicPersistentTileSchedulerILi256ELi256ELb0ELb1ELb0EEEEEEEEEvNT_6ParamsE)
        /*0044*/ 	.word	0x00000000


	//----- nvinfo : EIATTR_REGCOUNT
	.align		4
.L_22:
        /*0048*/ 	.byte	0x04, 0x2f
        /*004a*/ 	.short	(.L_24 - .L_23)
	.align		4
.L_23:
        /*004c*/ 	.word	index@(_ZN7cutlass13device_kernelIN5flash19enable_sm80_to_sm89INS1_16FlashAttnFwdSm80INS1_25CollectiveMainloopFwdSm80ILi8ELi2ELb0EN4cute5tupleIJNS5_1CILi128EEENS7_ILi64EEENS7_ILi192EEEEEELi192ENS_10bfloat16_tEfNS_4arch4Sm80ELb0ELb1ELb0ELb1ELb0ELb1ELb1ELb0EEENS1_21CollectiveEpilogueFwdINS6_IJS8_SA_S9_EEENS6_IJNS7_ILi1EEESI_SI_EEESC_SE_Li256ELb1ELb1ELb0ELb0EEENS1_19SingleTileSchedulerILb1ELb0ELb1ELi128EEEEEEEEEvNT_6ParamsE)
        /*0050*/ 	.word	0x00000004


	//----- nvinfo : EIATTR_FRAME_SIZE
	.align		4
.L_24:
        /*0054*/ 	.byte	0x04, 0x11
        /*0056*/ 	.short	(.L_26 - .L_25)
	.align		4
.L_25:
        /*0058*/ 	.word	index@(_ZN7cutlass13device_kernelIN5flash19enable_sm80_to_sm89INS1_16FlashAttnFwdSm80INS1_25CollectiveMainloopFwdSm80ILi8ELi2ELb0EN4cute5tupleIJNS5_1CILi128EEENS7_ILi64EEENS7_ILi192EEEEEELi192ENS_10bfloat16_tEfNS_4arch4Sm80ELb0ELb1ELb0ELb1ELb0ELb1ELb1ELb0EEENS1_21CollectiveEpilogueFwdINS6_IJS8_SA_S9_EEENS6_IJNS7_ILi1EEESI_SI_EEESC_SE_Li256ELb1ELb1ELb0ELb0EEENS1_19SingleTileSchedulerILb1ELb0ELb1ELi128EEEEEEEEEvNT_6ParamsE)
        /*005c*/ 	.word	0x00000000


	//----- nvinfo : EIATTR_REGCOUNT
	.align		4
.L_26:
        /*0060*/ 	.byte	0x04, 0x2f
        /*0062*/ 	.short	(.L_28 - .L_27)
	.align		4
.L_27:
        /*0064*/ 	.word	index@(_ZN7cutlass13device_kernelIN5flash19enable_sm80_to_sm89INS1_16FlashAttnFwdSm80INS1_25CollectiveMainloopFwdSm80ILi8ELi2ELb0EN4cute5tupleIJNS5_1CILi128EEENS7_ILi64EEENS7_ILi192EEEEEELi192ENS_10bfloat16_tEfNS_4arch4Sm80ELb0ELb1ELb0ELb1ELb0ELb0ELb1ELb0EEENS1_21CollectiveEpilogueFwdINS6_IJS8_SA_S9_EEENS6_IJNS7_ILi1EEESI_SI_EEESC_SE_Li256ELb1ELb1ELb0ELb0EEENS1_19SingleTileSchedulerILb1ELb0ELb1ELi128EEEEEEEEEvNT_6ParamsE)
        /*0068*/ 	.word	0x00000004


	//----- nvinfo : EIATTR_FRAME_SIZE
	.align		4
.L_28:
        /*006c*/ 	.byte	0x04, 0x11
        /*006e*/ 	.short	(.L_30 - .L_29)
	.align		4
.L_29:
        /*0070*/ 	.word	index@(_ZN7cutlass13device_kernelIN5flash19enable_sm80_to_sm89INS1_16FlashAttnFwdSm80INS1_25CollectiveMainloopFwdSm80ILi8ELi2ELb0EN4cute5tupleIJNS5_1CILi128EEENS7_ILi64EEENS7_ILi192EEEEEELi192ENS_10bfloat16_tEfNS_4arch4Sm80ELb0ELb1ELb0ELb1ELb0ELb0ELb1ELb0EEENS1_21CollectiveEpilogueFwdINS6_IJS8_SA_S9_EEENS6_IJNS7_ILi1EEESI_SI_EEESC_SE_Li256ELb1ELb1ELb0ELb0EEENS1_19SingleTileSchedulerILb1ELb0ELb1ELi128EEEEEEEEEvNT_6ParamsE)
        /*0074*/ 	.word	0x00000000


	//----- nvinfo : EIATTR_REGCOUNT
	.align		4
.L_30:
        /*0078*/ 	.byte	0x04, 0x2f
        /*007a*/ 	.short	(.L_32 - .L_31)
	.align		4
.L_31:
        /*007c*/ 	.word	index@(_ZN7cutlass13device_kernelIN5flash19enable_sm80_to_sm89INS1_16FlashAttnFwdSm80INS1_25CollectiveMainloopFwdSm80ILi8ELi2ELb0EN4cute5tupleIJNS5_1CILi128EEENS7_ILi64EEENS7_ILi192EEEEEELi192ENS_10bfloat16_tEfNS_4arch4Sm80ELb0ELb1ELb0ELb0ELb0ELb0ELb1ELb0EEENS1_21CollectiveEpilogueFwdINS6_IJS8_SA_S9_EEENS6_IJNS7_ILi1EEESI_SI_EEESC_SE_Li256ELb0ELb1ELb0ELb0EEENS1_19SingleTileSchedulerILb0ELb0ELb1ELi128EEEEEEEEEvNT_6ParamsE)
        /*0080*/ 	.word	0x00000004


	//----- nvinfo : EIATTR_FRAME_SIZE
	.align		4
.L_32:
        /*0084*/ 	.byte	0x04, 0x11
        /*0086*/ 	.short	(.L_34 - .L_33)
	.align		4
.L_33:
        /*0088*/ 	.word	index@(_ZN7cutlass13device_kernelIN5flash19enable_sm80_to_sm89INS1_16FlashAttnFwdSm80INS1_25CollectiveMainloopFwdSm80ILi8ELi2ELb0EN4cute5tupleIJNS5_1CILi128EEENS7_ILi64EEENS7_ILi192EEEEEELi192ENS_10bfloat16_tEfNS_4arch4Sm80ELb0ELb1ELb0ELb0ELb0ELb0ELb1ELb0EEENS1_21CollectiveEpilogueFwdINS6_IJS8_SA_S9_EEENS6_IJNS7_ILi1EEESI_SI_EEESC_SE_Li256ELb0ELb1ELb0ELb0EEENS1_19SingleTileSchedulerILb0ELb0ELb1ELi128EEEEEEEEEvNT_6ParamsE)
        /*008c*/ 	.word	0x00000000


	//----- nvinfo : EIATTR_REGCOUNT
	.align		4
.L_34:
        /*0090*/ 	.byte	0x04, 0x2f
        /*0092*/ 	.short	(.L_36 - .L_35)
	.align		4
.L_35:
        /*0094*/ 	.word	index@(_ZN7cutlass13device_kernelIN5flash19enable_sm80_to_sm89INS1_16FlashAttnFwdSm80INS1_25CollectiveMainloopFwdSm80ILi8ELi2ELb0EN4cute5tupleIJNS5_1CILi128EEENS7_ILi64EEENS7_ILi192EEEEEELi192ENS_10bfloat16_tEfNS_4arch4Sm80ELb0ELb0ELb0ELb1ELb0ELb1ELb1ELb0EEENS1_21CollectiveEpilogueFwdINS6_IJS8_SA_S9_EEENS6_IJNS7_ILi1EEESI_SI_EEESC_SE_Li256ELb1ELb1ELb0ELb0EEENS1_19SingleTileSchedulerILb1ELb0ELb1ELi128EEEEEEEEEvNT_6ParamsE)
        /*0098*/ 	.word	0x00000004


	//----- nvinfo : EIATTR_FRAME_SIZE
	.align		4
.L_36:
        /*009c*/ 	.byte	0x04, 0x11
        /*009e*/ 	.short	(.L_38 - .L_37)
	.align		4
.L_37:
        /*00a0*/ 	.word	index@(_ZN7cutlass13device_kernelIN5flash19enable_sm80_to_sm89INS1_16FlashAttnFwdSm80INS1_25CollectiveMainloopFwdSm80ILi8ELi2ELb0EN4cute5tupleIJNS5_1CILi128EEENS7_ILi64EEENS7_ILi192EEEEEELi192ENS_10bfloat16_tEfNS_4arch4Sm80ELb0ELb0ELb0ELb1ELb0ELb1ELb1ELb0EEENS1_21CollectiveEpilogueFwdINS6_IJS8_SA_S9_EEENS6_IJNS7_ILi1EEESI_SI_EEESC_SE_Li256ELb1ELb1ELb0ELb0EEENS1_19SingleTileSchedulerILb1ELb0ELb1ELi128EEEEEEEEEvNT_6ParamsE)
        /*00a4*/ 	.word	0x00000000


	//----- nvinfo : EIATTR_REGCOUNT
	.align		4
.L_38:
        /*00a8*/ 	.byte	0x04, 0x2f
        /*00aa*/ 	.short	(.L_40 - .L_39)
	.align		4
.L_39:
        /*00ac*/ 	.word	index@(_ZN7cutlass13device_kernelIN5flash19enable_sm80_to_sm89INS1_16FlashAttnFwdSm80INS1_25CollectiveMainloopFwdSm80ILi8ELi2ELb1EN4cute5tupleIJNS5_1CILi128EEENS7_ILi96EEENS7_ILi192EEEEEELi192ENS_10bfloat16_tEfNS_4arch4Sm80ELb0ELb0ELb0ELb1ELb0ELb0ELb1ELb0EEENS1_21CollectiveEpilogueFwdINS6_IJS8_SA_S9_EEENS6_IJNS7_ILi1EEESI_SI_EEESC_SE_Li256ELb1ELb1ELb0ELb0EEENS1_19SingleTileSchedulerILb1ELb0ELb1ELi128EEEEEEEEEvNT_6ParamsE)
        /*00b0*/ 	.word	0x00000004


	//----- nvinfo : EIATTR_FRAME_SIZE
	.align		4
.L_40:
        /*00b4*/ 	.byte	0x04, 0x11
        /*00b6*/ 	.short	(.L_42 - .L_41)
	.align		4
.L_41:
        /*00b8*/ 	.word	index@(_ZN7cutlass13device_kernelIN5flash19enable_sm80_to_sm89INS1_16FlashAttnFwdSm80INS1_25CollectiveMainloopFwdSm80ILi8ELi2ELb1EN4cute5tupleIJNS5_1CILi128EEENS7_ILi96EEENS7_ILi192EEEEEELi192ENS_10bfloat16_tEfNS_4arch4Sm80ELb0ELb0ELb0ELb1ELb0ELb0ELb1ELb0EEENS1_21CollectiveEpilogueFwdINS6_IJS8_SA_S9_EEENS6_IJNS7_ILi1EEESI_SI_EEESC_SE_Li256ELb1ELb1ELb0ELb0EEENS1_19SingleTileSchedulerILb1ELb0ELb1ELi128EEEEEEEEEvNT_6ParamsE)
        /*00bc*/ 	.word	0x00000000


	//----- nvinfo : EIATTR_REGCOUNT
	.align		4
.L_42:
        /*00c0*/ 	.byte	0x04, 0x2f
        /*00c2*/ 	.short	(.L_44 - .L_43)
	.align		4
.L_43:
        /*00c4*/ 	.word	index@(_ZN7cutlass13device_kernelIN5flash19enable_sm80_to_sm89INS1_16FlashAttnFwdSm80INS1_25CollectiveMainloopFwdSm80ILi8ELi2ELb1EN4cute5tupleIJNS5_1CILi128EEENS7_ILi96EEENS7_ILi192EEEEEELi192ENS_10bfloat16_tEfNS_4arch4Sm80ELb0ELb0ELb0ELb0ELb0ELb0ELb1ELb0EEENS1_21CollectiveEpilogueFwdINS6_IJS8_SA_S9_EEENS6_IJNS7_ILi1EEESI_SI_EEESC_SE_Li256ELb0ELb1ELb0ELb0EEENS1_19SingleTileSchedulerILb0ELb0ELb1ELi128EEEEEEEEEvNT_6ParamsE)
        /*00c8*/ 	.word	0x00000004


	//----- nvinfo : EIATTR_FRAME_SIZE
	.align		4
.L_44:
        /*00cc*/ 	.byte	0x04, 0x11
        /*00ce*/ 	.short	(.L_46 - .L_45)
	.align		4
.L_45:
        /*00d0*/ 	.word	index@(_ZN7cutlass13device_kernelIN5flash19enable_sm80_to_sm89INS1_16FlashAttnFwdSm80INS1_25CollectiveMainloopFwdSm80ILi8ELi2ELb1EN4cute5tupleIJNS5_1CILi128EEENS7_ILi96EEENS7_ILi192EEEEEELi192ENS_10bfloat16_tEfNS_4arch4Sm80ELb0ELb0ELb0ELb0ELb0ELb0ELb1ELb0EEENS1_21CollectiveEpilogueFwdINS6_IJS8_SA_S9_EEENS6_IJNS7_ILi1EEESI_SI_EEESC_SE_Li256ELb0ELb1ELb0ELb0EEENS1_19SingleTileSchedulerILb0ELb0ELb1ELi128EEEEEEEEEvNT_6ParamsE)
        /*00d4*/ 	.word	0x00000000


	//----- nvinfo : EIATTR_REGCOUNT
	.align		4
.L_46:
        /*00d8*/ 	.byte	0x04, 0x2f
        /*00da*/ 	.short	(.L_48 - .L_47)
	.align		4
.L_47:
        /*00dc*/ 	.word	index@(_ZN7cutlass13device_kernelIN5flash19enable_sm80_to_sm89INS1_16FlashAttnFwdSm80INS1_25CollectiveMainloopFwdSm80ILi8ELi1ELb0EN4cute5tupleIJNS5_1CILi128EEENS7_ILi64EEENS7_ILi192EEEEEELi192ENS_10bfloat16_tEfNS_4arch4Sm80ELb1ELb0ELb0ELb1ELb0ELb1ELb1ELb0EEENS1_21CollectiveEpilogueFwdINS6_IJS8_SA_S9_EEENS6_IJNS7_ILi1EEESI_SI_EEESC_SE_Li256ELb1ELb1ELb0ELb0EEENS1_19SingleTileSchedulerILb1ELb0ELb1ELi128EEEEEEEEEvNT_6ParamsE)
        /*00e0*/ 	.word	0x00000004


	//----- nvinfo : EIATTR_FRAME_SIZE
	.align		4
.L_48:
        /*00e4*/ 	.byte	0x04, 0x11
        /*00e6*/ 	.short	(.L_50 - .L_49)
	.align		4
.L_49:
        /*00e8*/ 	.word	index@(_ZN7cutlass13device_kernelIN5flash19enable_sm80_to_sm89INS1_16FlashAttnFwdSm80INS1_25CollectiveMainloopFwdSm80ILi8ELi1ELb0EN4cute5tupleIJNS5_1CILi128EEENS7_ILi64EEENS7_ILi192EEEEEELi192ENS_10bfloat16_tEfNS_4arch4Sm80ELb1ELb0ELb0ELb1ELb0ELb1ELb1ELb0EEENS1_21CollectiveEpilogueFwdINS6_IJS8_SA_S9_EEENS6_IJNS7_ILi1EEESI_SI_EEESC_SE_Li256ELb1ELb1ELb0ELb0EEENS1_19SingleTileSchedulerILb1ELb0ELb1ELi128EEEEEEEEEvNT_6ParamsE)
        /*00ec*/ 	.word	0x00000000


	//----- nvinfo : EIATTR_REGCOUNT
	.align		4
.L_50:
        /*00f0*/ 	.byte	0x04, 0x2f
        /*00f2*/ 	.short	(.L_52 - .L_51)
	.align		4
.L_51:
        /*00f4*/ 	.word	index@(_ZN7cutlass13device_kernelIN5flash19enable_sm80_to_sm89INS1_16FlashAttnFwdSm80INS1_25CollectiveMainloopFwdSm80ILi8ELi1ELb1EN4cute5tupleIJNS5_1CILi128EEENS7_ILi96EEENS7_ILi192EEEEEELi192ENS_10bfloat16_tEfNS_4arch4Sm80ELb1ELb0ELb0ELb1ELb0ELb0ELb1ELb0EEENS1_21CollectiveEpilogueFwdINS6_IJS8_SA_S9_EEENS6_IJNS7_ILi1EEESI_SI_EEESC_SE_Li256ELb1ELb1ELb0ELb0EEENS1_19SingleTileSchedulerILb1ELb0ELb1ELi128EEEEEEEEEvNT_6ParamsE)
        /*00f8*/ 	.word	0x00000004


	//----- nvinfo : EIATTR_FRAME_SIZE
	.align		4
.L_52:
        /*00fc*/ 	.byte	0x04, 0x11
        /*00fe*/ 	.short	(.L_54 - .L_53)
	.align		4
.L_53:
        /*0100*/ 	.word	index@(_ZN7cutlass13device_kernelIN5flash19enable_sm80_to_sm89INS1_16FlashAttnFwdSm80INS1_25CollectiveMainloopFwdSm80ILi8ELi1ELb1EN4cute5tupleIJNS5_1CILi128EEENS7_ILi96EEENS7_ILi192EEEEEELi192ENS_10bfloat16_tEfNS_4arch4Sm80ELb1ELb0ELb0ELb1ELb0ELb0ELb1ELb0EEENS1_21CollectiveEpilogueFwdINS6_IJS8_SA_S9_EEENS6_IJNS7_ILi1EEESI_SI_EEESC_SE_Li256ELb1ELb1ELb0ELb0EEENS1_19SingleTileSchedulerILb1ELb0ELb1ELi128EEEEEEEEEvNT_6ParamsE)
        /*0104*/ 	.word	0x00000000


	//----- nvinfo : EIATTR_REGCOUNT
	.align		4
.L_54:
        /*0108*/ 	.byte	0x04, 0x2f
        /*010a*/ 	.short	(.L_56 - .L_55)
	.align		4
.L_55:
        /*010c*/ 	.word	index@(_ZN7cutlass13device_kernelIN5flash19enable_sm80_to_sm89INS1_16FlashAttnFwdSm80INS1_25CollectiveMainloopFwdSm80ILi8ELi1ELb1EN4cute5tupleIJNS5_1CILi128EEENS7_ILi96EEENS7_ILi192EEEEEELi192ENS_10bfloat16_tEfNS_4arch4Sm80ELb1ELb0ELb0ELb0ELb0ELb0ELb1ELb0EEENS1_21CollectiveEpilogueFwdINS6_IJS8_SA_S9_EEENS6_IJNS7_ILi1EEESI_SI_EEESC_SE_Li256ELb0ELb1ELb0ELb0EEENS1_30DynamicPersistentTileSchedulerILi256ELi256ELb0ELb1ELb0EEEEEEEEEvNT_6ParamsE)
        /*0110*/ 	.word	0x00000004


	//----- nvinfo : EIATTR_FRAME_SIZE
	.align		4
.L_56:
        /*0114*/ 	.byte	0x04, 0x11
        /*0116*/ 	.short	(.L_58 - .L_57)
	.align		4
.L_57:
        /*0118*/ 	.word	index@(_ZN7cutlass13device_kernelIN5flash19enable_sm80_to_sm89INS1_16FlashAttnFwdSm80INS1_25CollectiveMainloopFwdSm80ILi8ELi1ELb1EN4cute5tupleIJNS5_1CILi128EEENS7_ILi96EEENS7_ILi192EEEEEELi192ENS_10bfloat16_tEfNS_4arch4Sm80ELb1ELb0ELb0ELb0ELb0ELb0ELb1ELb0EEENS1_21CollectiveEpilogueFwdINS6_IJS8_SA_S9_EEENS6_IJNS7_ILi1EEESI_SI_EEESC_SE_Li256ELb0ELb1ELb0ELb0EEENS1_30DynamicPersistentTileSchedulerILi256ELi256ELb0ELb1ELb0EEEEEEEEEvNT_6ParamsE)
        /*011c*/ 	.word	0x00000000


	//----- nvinfo : EIATTR_REGCOUNT
	.align		4
.L_58:
        /*0120*/ 	.byte	0x04, 0x2f
        /*0122*/ 	.short	(.L_60 - .L_59)
	.align		4
.L_59:
        /*0124*/ 	.word	index@(_ZN7cutlass13device_kernelIN5flash19enable_sm80_to_sm89INS1_16FlashAttnFwdSm80INS1_25CollectiveMainloopFwdSm80ILi8ELi1ELb0EN4cute5tupleIJNS5_1CILi128EEENS7_ILi64EEENS7_ILi192EEEEEELi192ENS_10bfloat16_tEfNS_4arch4Sm80ELb0ELb1ELb0ELb1ELb0ELb1ELb1ELb0EEENS1_21CollectiveEpilogueFwdINS6_IJS8_SA_S9_EEENS6_IJNS7_ILi1EEESI_SI_EEESC_SE_Li256ELb1ELb1ELb0ELb0EEENS1_19SingleTileSchedulerILb1ELb0ELb1ELi128EEEEEEEEEvNT_6ParamsE)
        /*0128*/ 	.word	0x00000004


	//----- nvinfo : EIATTR_FRAME_SIZE
	.align		4
.L_60:
        /*012c*/ 	.byte	0x04, 0x11
        /*012e*/ 	.short	(.L_62 - .L_61)
	.align		4
.L_61:
        /*0130*/ 	.word	index@(_ZN7cutlass13device_kernelIN5flash19enable_sm80_to_sm89INS1_16FlashAttnFwdSm80INS1_25CollectiveMainloopFwdSm80ILi8ELi1ELb0EN4cute5tupleIJNS5_1CILi128EEENS7_ILi64EEENS7_ILi192EEEEEELi192ENS_10bfloat16_tEfNS_4arch4Sm80ELb0ELb1ELb0ELb1ELb0ELb1ELb1ELb0EEENS1_21CollectiveEpilogueFwdINS6_IJS8_SA_S9_EEENS6_IJNS7_ILi1EEESI_SI_EEESC_SE_Li256ELb1ELb1ELb0ELb0EEENS1_19SingleTileSchedulerILb1ELb0ELb1ELi128EEEEEEEEEvNT_6ParamsE)
        /*0134*/ 	.word	0x00000000


	//----- nvinfo : EIATTR_REGCOUNT
	.align		4
.L_62:
        /*0138*/ 	.byte	0x04, 0x2f
        /*013a*/ 	.short	(.L_64 - .L_63)
	.align		4
.L_63:
        /*013c*/ 	.word	index@(_ZN7cutlass13device_kernelIN5flash19enable_sm80_to_sm89INS1_16FlashAttnFwdSm80INS1_25CollectiveMainloopFwdSm80ILi8ELi1ELb0EN4cute5tupleIJNS5_1CILi128EEENS7_ILi64EEENS7_ILi192EEEEEELi192ENS_10bfloat16_tEfNS_4arch4Sm80ELb0ELb1ELb0ELb1ELb0ELb0ELb1ELb0EEENS1_21CollectiveEpilogueFwdINS6_IJS8_SA_S9_EEENS6_IJNS7_ILi1EEESI_SI_EEESC_SE_Li256ELb1ELb1ELb0ELb0EEENS1_19SingleTileSchedulerILb1ELb0ELb1ELi128EEEEEEEEEvNT_6ParamsE)
        /*0140*/ 	.word	0x00000004


	//----- nvinfo : EIATTR_FRAME_SIZE
	.align		4
.L_64:
        /*0144*/ 	.byte	0x04, 0x11
        /*0146*/ 	.short	(.L_66 - .L_65)
	.align		4
.L_65:
        /*0148*/ 	.word	index@(_ZN7cutlass13device_kernelIN5flash19enable_sm80_to_sm89INS1_16FlashAttnFwdSm80INS1_25CollectiveMainloopFwdSm80ILi8ELi1ELb0EN4cute5tupleIJNS5_1CILi128EEENS7_ILi64EEENS7_ILi192EEEEEELi192ENS_10bfloat16_tEfNS_4arch4Sm80ELb0ELb1ELb0ELb1ELb0ELb0ELb1ELb0EEENS1_21CollectiveEpilogueFwdINS6_IJS8_SA_S9_EEENS6_IJNS7_ILi1EEESI_SI_EEESC_SE_Li256ELb1ELb1ELb0ELb0EEENS1_19SingleTileSchedulerILb1ELb0ELb1ELi128EEEEEEEEEvNT_6ParamsE)
        /*014c*/ 	.word	0x00000000


	//----- nvinfo : EIATTR_REGCOUNT
	.align		4
.L_66:
        /*0150*/ 	.byte	0x04, 0x2f
        /*0152*/ 	.short	(.L_68 - .L_67)
	.align		4
.L_67:
        /*0154*/ 	.word	index@(_ZN7cutlass13device_kernelIN5flash19enable_sm80_to_sm89INS1_16FlashAttnFwdSm80INS1_25CollectiveMainloopFwdSm80ILi8ELi1ELb0EN4cute5tupleIJNS5_1CILi128EEENS7_ILi64EEENS7_ILi192EEEEEELi192ENS_10bfloat16_tEfNS_4arch4Sm80ELb0ELb1ELb0ELb0ELb0ELb0ELb1ELb0EEENS1_21CollectiveEpilogueFwdINS6_IJS8_SA_S9_EEENS6_IJNS7_ILi1EEESI_SI_EEESC_SE_Li256ELb0ELb1ELb0ELb0EEENS1_19SingleTileSchedulerILb0ELb0ELb1ELi128EEEEEEEEEvNT_6ParamsE)
        /*0158*/ 	.word	0x00000004


	//----- nvinfo : EIATTR_FRAME_SIZE
	.align		4
.L_68:
        /*015c*/ 	.byte	0x04, 0x11
        /*015e*/ 	.short	(.L_70 - .L_69)
	.align		4
.L_69:
        /*0160*/ 	.word	index@(_ZN7cutlass13device_kernelIN5flash19enable_sm80_to_sm89INS1_16FlashAttnFwdSm80INS1_25CollectiveMainloopFwdSm80ILi8ELi1ELb0EN4cute5tupleIJNS5_1CILi128EEENS7_ILi64EEENS7_ILi192EEEEEELi192ENS_10bfloat16_tEfNS_4arch4Sm80ELb0ELb1ELb0ELb0ELb0ELb0ELb1ELb0EEENS1_21CollectiveEpilogueFwdINS6_IJS8_SA_S9_EEENS6_IJNS7_ILi1EEESI_SI_EEESC_SE_Li256ELb0ELb1ELb0ELb0EEENS1_19SingleTileSchedulerILb0ELb0ELb1ELi128EEEEEEEEEvNT_6ParamsE)
        /*0164*/ 	.word	0x00000000


	//----- nvinfo : EIATTR_REGCOUNT
	.align		4
.L_70:
        /*0168*/ 	.byte	0x04, 0x2f
        /*016a*/ 	.short	(.L_72 - .L_71)
	.align		4
.L_71:
        /*016c*/ 	.word	index@(_ZN7cutlass13device_kernelIN5flash19enable_sm80_to_sm89INS1_16FlashAttnFwdSm80INS1_25CollectiveMainloopFwdSm80ILi8ELi1ELb0EN4cute5tupleIJNS5_1CILi128EEENS7_ILi64EEENS7_ILi192EEEEEELi192ENS_10bfloat16_tEfNS_4arch4Sm80ELb0ELb0ELb0ELb1ELb0ELb1ELb1ELb0EEENS1_21CollectiveEpilogueFwdINS6_IJS8_SA_S9_EEENS6_IJNS7_ILi1EEESI_SI_EEESC_SE_Li256ELb1ELb1ELb0ELb0EEENS1_19SingleTileSchedulerILb1ELb0ELb1ELi128EEEEEEEEEvNT_6ParamsE)
        /*0170*/ 	.word	0x00000004


	//----- nvinfo : EIATTR_FRAME_SIZE
	.align		4
.L_72:
        /*0174*/ 	.byte	0x04, 0x11
        /*0176*/ 	.short	(.L_74 - .L_73)
	.align		4
.L_73:
        /*0178*/ 	.word	index@(_ZN7cutlass13device_kernelIN5flash19enable_sm80_to_sm89INS1_16FlashAttnFwdSm80INS1_25CollectiveMainloopFwdSm80ILi8ELi1ELb0EN4cute5tupleIJNS5_1CILi128EEENS7_ILi64EEENS7_ILi192EEEEEELi192ENS_10bfloat16_tEfNS_4arch4Sm80ELb0ELb0ELb0ELb1ELb0ELb1ELb1ELb0EEENS1_21CollectiveEpilogueFwdINS6_IJS8_SA_S9_EEENS6_IJNS7_ILi1EEESI_SI_EEESC_SE_Li256ELb1ELb1ELb0ELb0EEENS1_19SingleTileSchedulerILb1ELb0ELb1ELi128EEEEEEEEEvNT_6ParamsE)
        /*017c*/ 	.word	0x00000000


	//----- nvinfo : EIATTR_REGCOUNT
	.align		4
.L_74:
        /*0180*/ 	.byte	0x04, 0x2f
        /*0182*/ 	.short	(.L_76 - .L_75)
	.align		4
.L_75:
        /*0184*/ 	.word	index@(_ZN7cutlass13device_kernelIN5flash19enable_sm80_to_sm89INS1_16FlashAttnFwdSm80INS1_25CollectiveMainloopFwdSm80ILi8ELi1ELb1EN4cute5tupleIJNS5_1CILi128EEENS7_ILi96EEENS7_ILi192EEEEEELi192ENS_10bfloat16_tEfNS_4arch4Sm80ELb0ELb0ELb0ELb1ELb0ELb0ELb1ELb0EEENS1_21CollectiveEpilogueFwdINS6_IJS8_SA_S9_EEENS6_IJNS7_ILi1EEESI_SI_EEESC_SE_Li256ELb1ELb1ELb0ELb0EEENS1_19SingleTileSchedulerILb1ELb0ELb1ELi128EEEEEEEEEvNT_6ParamsE)
        /*0188*/ 	.word	0x00000004


	//----- nvinfo : EIATTR_FRAME_SIZE
	.align		4
.L_76:
        /*018c*/ 	.byte	0x04, 0x11
        /*018e*/ 	.short	(.L_78 - .L_77)
	.align		4
.L_77:
        /*0190*/ 	.word	index@(_ZN7cutlass13device_kernelIN5flash19enable_sm80_to_sm89INS1_16FlashAttnFwdSm80INS1_25CollectiveMainloopFwdSm80ILi8ELi1ELb1EN4cute5tupleIJNS5_1CILi128EEENS7_ILi96EEENS7_ILi192EEEEEELi192ENS_10bfloat16_tEfNS_4arch4Sm80ELb0ELb0ELb0ELb1ELb0ELb0ELb1ELb0EEENS1_21CollectiveEpilogueFwdINS6_IJS8_SA_S9_EEENS6_IJNS7_ILi1EEESI_SI_EEESC_SE_Li256ELb1ELb1ELb0ELb0EEENS1_19SingleTileSchedulerILb1ELb0ELb1ELi128EEEEEEEEEvNT_6ParamsE)
        /*0194*/ 	.word	0x00000000


	//----- nvinfo : EIATTR_REGCOUNT
	.align		4
.L_78:
        /*0198*/ 	.byte	0x04, 0x2f
        /*019a*/ 	.short	(.L_80 - .L_79)
	.align		4
.L_79:
        /*019c*/ 	.word	index@(_ZN7cutlass13device_kernelIN5flash19enable_sm80_to_sm89INS1_16FlashAttnFwdSm80INS1_25CollectiveMainloopFwdSm80ILi8ELi1ELb1EN4cute5tupleIJNS5_1CILi128EEENS7_ILi96EEENS7_ILi192EEEEEELi192ENS_10bfloat16_tEfNS_4arch4Sm80ELb0ELb0ELb0ELb0ELb0ELb0ELb1ELb0EEENS1_21CollectiveEpilogueFwdINS6_IJS8_SA_S9_EEENS6_IJNS7_ILi1EEESI_SI_EEESC_SE_Li256ELb0ELb1ELb0ELb0EEENS1_19SingleTileSchedulerILb0ELb0ELb1ELi128EEEEEEEEEvNT_6ParamsE)
        /*01a0*/ 	.word	0x00000004


	//----- nvinfo : EIATTR_FRAME_SIZE
	.align		4
.L_80:
        /*01a4*/ 	.byte	0x04, 0x11
        /*01a6*/ 	.short	(.L_82 - .L_81)
	.align		4
.L_81:
        /*01a8*/ 	.word	index@(_ZN7cutlass13device_kernelIN5flash19enable_sm80_to_sm89INS1_16FlashAttnFwdSm80INS1_25CollectiveMainloopFwdSm80ILi8ELi1ELb1EN4cute5tupleIJNS5_1CILi128EEENS7_ILi96EEENS7_ILi192EEEEEELi192ENS_10bfloat16_tEfNS_4arch4Sm80ELb0ELb0ELb0ELb0ELb0ELb0ELb1ELb0EEENS1_21CollectiveEpilogueFwdINS6_IJS8_SA_S9_EEENS6_IJNS7_ILi1EEESI_SI_EEESC_SE_Li256ELb0ELb1ELb0ELb0EEENS1_19SingleTileSchedulerILb0ELb0ELb1ELi128EEEEEEEEEvNT_6ParamsE)
        /*01ac*/ 	.word	0x00000000


	//----- nvinfo : EIATTR_MIN_STACK_SIZE
	.align		4
.L_82:
        /*01b0*/ 	.byte	0x04, 0x12
        /*01b2*/ 	.short	(.L_84 - .L_83)
	.align		4
.L_83:
        /*01b4*/ 	.word	index@(_ZN7cutlass13device_kernelIN5flash19enable_sm80_to_sm89INS1_16FlashAttnFwdSm80INS1_25CollectiveMainloopFwdSm80ILi8ELi1ELb1EN4cute5tupleIJNS5_1CILi128EEENS7_ILi96EEENS7_ILi192EEEEEELi192ENS_10bfloat16_tEfNS_4arch4Sm80ELb0ELb0ELb0ELb0ELb0ELb0ELb1ELb0EEENS1_21CollectiveEpilogueFwdINS6_IJS8_SA_S9_EEENS6_IJNS7_ILi1EEESI_SI_EEESC_SE_Li256ELb0ELb1ELb0ELb0EEENS1_19SingleTileSchedulerILb0ELb0ELb1ELi128EEEEEEEEEvNT_6ParamsE)
        /*01b8*/ 	.word	0x00000000


	//----- nvinfo : EIATTR_MIN_STACK_SIZE
	.align		4
.L_84:
        /*01bc*/ 	.byte	0x04, 0x12
        /*01be*/ 	.short	(.L_86 - .L_85)
	.align		4
.L_85:
        /*01c0*/ 	.word	index@(_ZN7cutlass13device_kernelIN5flash19enable_sm80_to_sm89INS1_16FlashAttnFwdSm80INS1_25CollectiveMainloopFwdSm80ILi8ELi1ELb1EN4cute5tupleIJNS5_1CILi128EEENS7_ILi96EEENS7_ILi192EEEEEELi192ENS_10bfloat16_tEfNS_4arch4Sm80ELb0ELb0ELb0ELb1ELb0ELb0ELb1ELb0EEENS1_21CollectiveEpilogueFwdINS6_IJS8_SA_S9_EEENS6_IJNS7_ILi1EEESI_SI_EEESC_SE_Li256ELb1ELb1ELb0ELb0EEENS1_19SingleTileSchedulerILb1ELb0ELb1ELi128EEEEEEEEEvNT_6ParamsE)
        /*01c4*/ 	.word	0x00000000


	//----- nvinfo : EIATTR_MIN_STACK_SIZE
	.align		4
.L_86:
        /*01c8*/ 	.byte	0x04, 0x12
        /*01ca*/ 	.short	(.L_88 - .L_87)
	.align		4
.L_87:
        /*01cc*/ 	.word	index@(_ZN7cutlass13device_kernelIN5flash19enable_sm80_to_sm89INS1_16FlashAttnFwdSm80INS1_25CollectiveMainloopFwdSm80ILi8ELi1ELb0EN4cute5tupleIJNS5_1CILi128EEENS7_ILi64EEENS7_ILi192EEEEEELi192ENS_10bfloat16_tEfNS_4arch4Sm80ELb0ELb0ELb0ELb1ELb0ELb1ELb1ELb0EEENS1_21CollectiveEpilogueFwdINS6_IJS8_SA_S9_EEENS6_IJNS7_ILi1EEESI_SI_EEESC_SE_Li256ELb1ELb1ELb0ELb0EEENS1_19SingleTileSchedulerILb1ELb0ELb1ELi128EEEEEEEEEvNT_6ParamsE)
        /*01d0*/ 	.word	0x00000000


	//----- nvinfo : EIATTR_MIN_STACK_SIZE
	.align		4
.L_88:
        /*01d4*/ 	.byte	0x04, 0x12
        /*01d6*/ 	.short	(.L_90 - .L_89)
	.align		4
.L_89:
        /*01d8*/ 	.word	index@(_ZN7cutlass13device_kernelIN5flash19enable_sm80_to_sm89INS1_16FlashAttnFwdSm80INS1_25CollectiveMainloopFwdSm80ILi8ELi1ELb0EN4cute5tupleIJNS5_1CILi128EEENS7_ILi64EEENS7_ILi192EEEEEELi192ENS_10bfloat16_tEfNS_4arch4Sm80ELb0ELb1ELb0ELb0ELb0ELb0ELb1ELb0EEENS1_21CollectiveEpilogueFwdINS6_IJS8_SA_S9_EEENS6_IJNS7_ILi1EEESI_SI_EEESC_SE_Li256ELb0ELb1ELb0ELb0EEENS1_19SingleTileSchedulerILb0ELb0ELb1ELi128EEEEEEEEEvNT_6ParamsE)
        /*01dc*/ 	.word	0x00000000


	//----- nvinfo : EIATTR_MIN_STACK_SIZE
	.align		4
.L_90:
        /*01e0*/ 	.byte	0x04, 0x12
        /*01e2*/ 	.short	(.L_92 - .L_91)
	.align		4
.L_91:
        /*01e4*/ 	.word	index@(_ZN7cutlass13device_kernelIN5flash19enable_sm80_to_sm89INS1_16FlashAttnFwdSm80INS1_25CollectiveMainloopFwdSm80ILi8ELi1ELb0EN4cute5tupleIJNS5_1CILi128EEENS7_ILi64EEENS7_ILi192EEEEEELi192ENS_10bfloat16_tEfNS_4arch4Sm80ELb0ELb1ELb0ELb1ELb0ELb0ELb1ELb0EEENS1_21CollectiveEpilogueFwdINS6_IJS8_SA_S9_EEENS6_IJNS7_ILi1EEESI_SI_EEESC_SE_Li256ELb1ELb1ELb0ELb0EEENS1_19SingleTileSchedulerILb1ELb0ELb1ELi128EEEEEEEEEvNT_6ParamsE)
        /*01e8*/ 	.word	0x00000000


	//----- nvinfo : EIATTR_MIN_STACK_SIZE
	.align		4
.L_92:
        /*01ec*/ 	.byte	0x04, 0x12
        /*01ee*/ 	.short	(.L_94 - .L_93)
	.align		4
.L_93:
        /*01f0*/ 	.word	index@(_ZN7cutlass13device_kernelIN5flash19enable_sm80_to_sm89INS1_16FlashAttnFwdSm80INS1_25CollectiveMainloopFwdSm80ILi8ELi1ELb0EN4cute5tupleIJNS5_1CILi128EEENS7_ILi64EEENS7_ILi192EEEEEELi192ENS_10bfloat16_tEfNS_4arch4Sm80ELb0ELb1ELb0ELb1ELb0ELb1ELb1ELb0EEENS1_21CollectiveEpilogueFwdINS6_IJS8_SA_S9_EEENS6_IJNS7_ILi1EEESI_SI_EEESC_SE_Li256ELb1ELb1ELb0ELb0EEENS1_19SingleTileSchedulerILb1ELb0ELb1ELi128EEEEEEEEEvNT_6ParamsE)
        /*01f4*/ 	.word	0x00000000


	//----- nvinfo : EIATTR_MIN_STACK_SIZE
	.align		4
.L_94:
        /*01f8*/ 	.byte	0x04, 0x12
        /*01fa*/ 	.short	(.L_96 - .L_95)
	.align		4
.L_95:
        /*01fc*/ 	.word	index@(_ZN7cutlass13device_kernelIN5flash19enable_sm80_to_sm89INS1_16FlashAttnFwdSm80INS1_25CollectiveMainloopFwdSm80ILi8ELi1ELb1EN4cute5tupleIJNS5_1CILi128EEENS7_ILi96EEENS7_ILi192EEEEEELi192ENS_10bfloat16_tEfNS_4arch4Sm80ELb1ELb0ELb0ELb0ELb0ELb0ELb1ELb0EEENS1_21CollectiveEpilogueFwdINS6_IJS8_SA_S9_EEENS6_IJNS7_ILi1EEESI_SI_EEESC_SE_Li256ELb0ELb1ELb0ELb0EEENS1_30DynamicPersistentTileSchedulerILi256ELi256ELb0ELb1ELb0EEEEEEEEEvNT_6ParamsE)
        /*0200*/ 	.word	0x00000000


	//----- nvinfo : EIATTR_MIN_STACK_SIZE
	.align		4
.L_96:
        /*0204*/ 	.byte	0x04, 0x12
        /*0206*/ 	.short	(.L_98 - .L_97)
	.align		4
.L_97:
        /*0208*/ 	.word	index@(_ZN7cutlass13device_kernelIN5flash19enable_sm80_to_sm89INS1_16FlashAttnFwdSm80INS1_25CollectiveMainloopFwdSm80ILi8ELi1ELb1EN4cute5tupleIJNS5_1CILi128EEENS7_ILi96EEENS7_ILi192EEEEEELi192ENS_10bfloat16_tEfNS_4arch4Sm80ELb1ELb0ELb0ELb1ELb0ELb0ELb1ELb0EEENS1_21CollectiveEpilogueFwdINS6_IJS8_SA_S9_EEENS6_IJNS7_ILi1EEESI_SI_EEESC_SE_Li256ELb1ELb1ELb0ELb0EEENS1_19SingleTileSchedulerILb1ELb0ELb1ELi128EEEEEEEEEvNT_6ParamsE)
        /*020c*/ 	.word	0x00000000


	//----- nvinfo : EIATTR_MIN_STACK_SIZE
	.align		4
.L_98:
        /*0210*/ 	.byte	0x04, 0x12
        /*0212*/ 	.short	(.L_100 - .L_99)
	.align		4
.L_99:
        /*0214*/ 	.word	index@(_ZN7cutlass13device_kernelIN5flash19enable_sm80_to_sm89INS1_16FlashAttnFwdSm80INS1_25CollectiveMainloopFwdSm80ILi8ELi1ELb0EN4cute5tupleIJNS5_1CILi128EEENS7_ILi64EEENS7_ILi192EEEEEELi192ENS_10bfloat16_tEfNS_4arch4Sm80ELb1ELb0ELb0ELb1ELb0ELb1ELb1ELb0EEENS1_21CollectiveEpilogueFwdINS6_IJS8_SA_S9_EEENS6_IJNS7_ILi1EEESI_SI_EEESC_SE_Li256ELb1ELb1ELb0ELb0EEENS1_19SingleTileSchedulerILb1ELb0ELb1ELi128EEEEEEEEEvNT_6ParamsE)
        /*0218*/ 	.word	0x00000000


	//----- nvinfo : EIATTR_MIN_STACK_SIZE
	.align		4
.L_100:
        /*021c*/ 	.byte	0x04, 0x12
        /*021e*/ 	.short	(.L_102 - .L_101)
	.align		4
.L_101:
        /*0220*/ 	.word	index@(_ZN7cutlass13device_kernelIN5flash19enable_sm80_to_sm89INS1_16FlashAttnFwdSm80INS1_25CollectiveMainloopFwdSm80ILi8ELi2ELb1EN4cute5tupleIJNS5_1CILi128EEENS7_ILi96EEENS7_ILi192EEEEEELi192ENS_10bfloat16_tEfNS_4arch4Sm80ELb0ELb0ELb0ELb0ELb0ELb0ELb1ELb0EEENS1_21CollectiveEpilogueFwdINS6_IJS8_SA_S9_EEENS6_IJNS7_ILi1EEESI_SI_EEESC_SE_Li256ELb0ELb1ELb0ELb0EEENS1_19SingleTileSchedulerILb0ELb0ELb1ELi128EEEEEEEEEvNT_6ParamsE)
        /*0224*/ 	.word	0x00000000


	//----- nvinfo : EIATTR_MIN_STACK_SIZE
	.align		4
.L_102:
        /*0228*/ 	.byte	0x04, 0x12
        /*022a*/ 	.short	(.L_104 - .L_103)
	.align		4
.L_103:
        /*022c*/ 	.word	index@(_ZN7cutlass13device_kernelIN5flash19enable_sm80_to_sm89INS1_16FlashAttnFwdSm80INS1_25CollectiveMainloopFwdSm80ILi8ELi2ELb1EN4cute5tupleIJNS5_1CILi128EEENS7_ILi96EEENS7_ILi192EEEEEELi192ENS_10bfloat16_tEfNS_4arch4Sm80ELb0ELb0ELb0ELb1ELb0ELb0ELb1ELb0EEENS1_21CollectiveEpilogueFwdINS6_IJS8_SA_S9_EEENS6_IJNS7_ILi1EEESI_SI_EEESC_SE_Li256ELb1ELb1ELb0ELb0EEENS1_19SingleTileSchedulerILb1ELb0ELb1ELi128EEEEEEEEEvNT_6ParamsE)
        /*0230*/ 	.word	0x00000000


	//----- nvinfo : EIATTR_MIN_STACK_SIZE
	.align		4
.L_104:
        /*0234*/ 	.byte	0x04, 0x12
        /*0236*/ 	.short	(.L_106 - .L_105)
	.align		4
.L_105:
        /*0238*/ 	.word	index@(_ZN7cutlass13device_kernelIN5flash19enable_sm80_to_sm89INS1_16FlashAttnFwdSm80INS1_25CollectiveMainloopFwdSm80ILi8ELi2ELb0EN4cute5tupleIJNS5_1CILi128EEENS7_ILi64EEENS7_ILi192EEEEEELi192ENS_10bfloat16_tEfNS_4arch4Sm80ELb0ELb0ELb0ELb1ELb0ELb1ELb1ELb0EEENS1_21CollectiveEpilogueFwdINS6_IJS8_SA_S9_EEENS6_IJNS7_ILi1EEESI_SI_EEESC_SE_Li256ELb1ELb1ELb0ELb0EEENS1_19SingleTileSchedulerILb1ELb0ELb1ELi128EEEEEEEEEvNT_6ParamsE)
        /*023c*/ 	.word	0x00000000


	//----- nvinfo : EIATTR_MIN_STACK_SIZE
	.align		4
.L_106:
        /*0240*/ 	.byte	0x04, 0x12
        /*0242*/ 	.short	(.L_108 - .L_107)
	.align		4
.L_107:
        /*0244*/ 	.word	index@(_ZN7cutlass13device_kernelIN5flash19enable_sm80_to_sm89INS1_16FlashAttnFwdSm80INS1_25CollectiveMainloopFwdSm80ILi8ELi2ELb0EN4cute5tupleIJNS5_1CILi128EEENS7_ILi64EEENS7_ILi192EEEEEELi192ENS_10bfloat16_tEfNS_4arch4Sm80ELb0ELb1ELb0ELb0ELb0ELb0ELb1ELb0EEENS1_21CollectiveEpilogueFwdINS6_IJS8_SA_S9_EEENS6_IJNS7_ILi1EEESI_SI_EEESC_SE_Li256ELb0ELb1ELb0ELb0EEENS1_19SingleTileSchedulerILb0ELb0ELb1ELi128EEEEEEEEEvNT_6ParamsE)
        /*0248*/ 	.word	0x00000000


	//----- nvinfo : EIATTR_MIN_STACK_SIZE
	.align		4
.L_108:
        /*024c*/ 	.byte	0x04, 0x12
        /*024e*/ 	.short	(.L_110 - .L_109)
	.align		4
.L_109:
        /*0250*/ 	.word	index@(_ZN7cutlass13device_kernelIN5flash19enable_sm80_to_sm89INS1_16FlashAttnFwdSm80INS1_25CollectiveMainloopFwdSm80ILi8ELi2ELb0EN4cute5tupleIJNS5_1CILi128EEENS7_ILi64EEENS7_ILi192EEEEEELi192ENS_10bfloat16_tEfNS_4arch4Sm80ELb0ELb1ELb0ELb1ELb0ELb0ELb1ELb0EEENS1_21CollectiveEpilogueFwdINS6_IJS8_SA_S9_EEENS6_IJNS7_ILi1EEESI_SI_EEESC_SE_Li256ELb1ELb1ELb0ELb0EEENS1_19SingleTileSchedulerILb1ELb0ELb1ELi128EEEEEEEEEvNT_6ParamsE)
        /*0254*/ 	.word	0x00000000


	//----- nvinfo : EIATTR_MIN_STACK_SIZE
	.align		4
.L_110:
        /*0258*/ 	.byte	0x04, 0x12
        /*025a*/ 	.short	(.L_112 - .L_111)
	.align		4
.L_111:
        /*025c*/ 	.word	index@(_ZN7cutlass13device_kernelIN5flash19enable_sm80_to_sm89INS1_16FlashAttnFwdSm80INS1_25CollectiveMainloopFwdSm80ILi8ELi2ELb0EN4cute5tupleIJNS5_1CILi128EEENS7_ILi64EEENS7_ILi192EEEEEELi192ENS_10bfloat16_tEfNS_4arch4Sm80ELb0ELb1ELb0ELb1ELb0ELb1ELb1ELb0EEENS1_21CollectiveEpilogueFwdINS6_IJS8_SA_S9_EEENS6_IJNS7_ILi1EEESI_SI_EEESC_SE_Li256ELb1ELb1ELb0ELb0EEENS1_19SingleTileSchedulerILb1ELb0ELb1ELi128EEEEEEEEEvNT_6ParamsE)
        /*0260*/ 	.word	0x00000000


	//----- nvinfo : EIATTR_MIN_STACK_SIZE
	.align		4
.L_112:
        /*0264*/ 	.byte	0x04, 0x12
        /*0266*/ 	.short	(.L_114 - .L_113)
	.align		4
.L_113:
        /*0268*/ 	.word	index@(_ZN7cutlass13device_kernelIN5flash19enable_sm80_to_sm89INS1_16FlashAttnFwdSm80INS1_25CollectiveMainloopFwdSm80ILi8ELi2ELb1EN4cute5tupleIJNS5_1CILi128EEENS7_ILi96EEENS7_ILi192EEEEEELi192ENS_10bfloat16_tEfNS_4arch4Sm80ELb1ELb0ELb0ELb0ELb0ELb0ELb1ELb0EEENS1_21CollectiveEpilogueFwdINS6_IJS8_SA_S9_EEENS6_IJNS7_ILi1EEESI_SI_EEESC_SE_Li256ELb0ELb1ELb0ELb0EEENS1_30DynamicPersistentTileSchedulerILi256ELi256ELb0ELb1ELb0EEEEEEEEEvNT_6ParamsE)
        /*026c*/ 	.word	0x00000000


	//----- nvinfo : EIATTR_MIN_STACK_SIZE
	.align		4
.L_114:
        /*0270*/ 	.byte	0x04, 0x12
        /*0272*/ 	.short	(.L_116 - .L_115)
	.align		4
.L_115:
        /*0274*/ 	.word	index@(_ZN7cutlass13device_kernelIN5flash19enable_sm80_to_sm89INS1_16FlashAttnFwdSm80INS1_25CollectiveMainloopFwdSm80ILi8ELi2ELb1EN4cute5tupleIJNS5_1CILi128EEENS7_ILi96EEENS7_ILi192EEEEEELi192ENS_10bfloat16_tEfNS_4arch4Sm80ELb1ELb0ELb0ELb1ELb0ELb0ELb1ELb0EEENS1_21CollectiveEpilogueFwdINS6_IJS8_SA_S9_EEENS6_IJNS7_ILi1EEESI_SI_EEESC_SE_Li256ELb1ELb1ELb0ELb0EEENS1_19SingleTileSchedulerILb1ELb0ELb1ELi128EEEEEEEEEvNT_6ParamsE)
        /*0278*/ 	.word	0x00000000


	//----- nvinfo : EIATTR_MIN_STACK_SIZE
	.align		4
.L_116:
        /*027c*/ 	.byte	0x04, 0x12
        /*027e*/ 	.short	(.L_118 - .L_117)
	.align		4
.L_117:
        /*0280*/ 	.word	index@(_ZN7cutlass13device_kernelIN5flash19enable_sm80_to_sm89INS1_16FlashAttnFwdSm80INS1_25CollectiveMainloopFwdSm80ILi8ELi2ELb0EN4cute5tupleIJNS5_1CILi128EEENS7_ILi64EEENS7_ILi192EEEEEELi192ENS_10bfloat16_tEfNS_4arch4Sm80ELb1ELb0ELb0ELb1ELb0ELb1ELb1ELb0EEENS1_21CollectiveEpilogueFwdINS6_IJS8_SA_S9_EEENS6_IJNS7_ILi1EEESI_SI_EEESC_SE_Li256ELb1ELb1ELb0ELb0EEENS1_19SingleTileSchedulerILb1ELb0ELb1ELi128EEEEEEEEEvNT_6ParamsE)
        /*0284*/ 	.word	0x00000000
.L_118:


//--------------------- .nv.compat                --------------------------
	.section	.nv.compat,"",@"SHT_CUDA_COMPAT_INFO"
	.align	4
        /*0000*/ 	.byte	0x02, 0x09, 0x01, 0x00, 0x02, 0x02, 0x01, 0x00, 0x02, 0x05, 0x05, 0x00, 0x03, 0x07, 0x01, 0x01
        /*0010*/ 	.byte	0x02, 0x03, 0x00, 0x00, 0x02, 0x06, 0x01, 0x00, 0x04, 0x0b, 0x08, 0x00, 0x00, 0x00, 0x00, 0x00
        /*0020*/ 	.byte	0x00, 0x00, 0x00, 0x00


//--------------------- .nv.info._ZN7cutlass13device_kernelIN5flash19enable_sm80_to_sm89INS1_16FlashAttnFwdSm80INS1_25CollectiveMainloopFwdSm80ILi8ELi1ELb1EN4cute5tupleIJNS5_1CILi128EEENS7_ILi96EEENS7_ILi192EEEEEELi192ENS_10bfloat16_tEfNS_4arch4Sm80ELb0ELb0ELb0ELb0ELb0ELb0ELb1ELb0EEENS1_21CollectiveEpilogueFwdINS6_IJS8_SA_S9_EEENS6_IJNS7_ILi1EEESI_SI_EEESC_SE_Li256ELb0ELb1ELb0ELb0EEENS1_19SingleTileSchedulerILb0ELb0ELb1ELi128EEEEEEEEEvNT_6ParamsE --------------------------
	.section	.nv.info._ZN7cutlass13device_kernelIN5flash19enable_sm80_to_sm89INS1_16FlashAttnFwdSm80INS1_25CollectiveMainloopFwdSm80ILi8ELi1ELb1EN4cute5tupleIJNS5_1CILi128EEENS7_ILi96EEENS7_ILi192EEEEEELi192ENS_10bfloat16_tEfNS_4arch4Sm80ELb0ELb0ELb0ELb0ELb0ELb0ELb1ELb0EEENS1_21CollectiveEpilogueFwdINS6_IJS8_SA_S9_EEENS6_IJNS7_ILi1EEESI_SI_EEESC_SE_Li256ELb0ELb1ELb0ELb0EEENS1_19SingleTileSchedulerILb0ELb0ELb1ELi128EEEEEEEEEvNT_6ParamsE,"",@"SHT_CUDA_INFO"
	.sectionflags	@""
	.align	4


	//----- nvinfo : EIATTR_CUDA_API_VERSION
	.align		4
        /*0000*/ 	.byte	0x04, 0x37
        /*0002*/ 	.short	(.L_120 - .L_119)
.L_119:
        /*0004*/ 	.word	0x00000082


	//----- nvinfo : EIATTR_KPARAM_INFO
	.align		4
.L_120:
        /*0008*/ 	.byte	0x04, 0x17
        /*000a*/ 	.short	(.L_122 - .L_121)
.L_121:
        /*000c*/ 	.word	0x00000000
        /*0010*/ 	.short	0x0000
        /*0012*/ 	.short	0x0000
        /*0014*/ 	.byte	0x00, 0xf0, 0x61, 0x10


	//----- nvinfo : EIATTR_SPARSE_MMA_MASK
	.align		4
.L_122:
        /*0018*/ 	.byte	0x03, 0x50
        /*001a*/ 	.short	0x0000


	//----- nvinfo : EIATTR_MAXREG_COUNT
	.align		4
        /*001c*/ 	.byte	0x03, 0x1b
        /*001e*/ 	.short	0x00ff


	//----- nvinfo : EIATTR_MERCURY_ISA_VERSION
	.align		4
        /*0020*/ 	.byte	0x03, 0x5f
        /*0022*/ 	.short	0x0101


	//----- nvinfo : EIATTR_VRC_CTA_INIT_COUNT
	.align		4
        /*0024*/ 	.byte	0x02, 0x4a
	.zero		1
	.zero		1


	//----- nvinfo : EIATTR_EXIT_INSTR_OFFSETS
	.align		4
        /*0028*/ 	.byte	0x04, 0x1c
        /*002a*/ 	.short	(.L_124 - .L_123)


	//   ....[0]....
.L_123:
        /*002c*/ 	.word	0x00000010


	//----- nvinfo : EIATTR_MAX_THREADS
	.align		4
.L_124:
        /*0030*/ 	.byte	0x04, 0x05
        /*0032*/ 	.short	(.L_126 - .L_125)
.L_125:
        /*0034*/ 	.word	0x00000100
        /*0038*/ 	.word	0x00000001
        /*003c*/ 	.word	0x00000001


	//----- nvinfo : EIATTR_CBANK_PARAM_SIZE
	.align		4
.L_126:
        /*0040*/ 	.byte	0x03, 0x19
        /*0042*/ 	.short	0x0418


	//----- nvinfo : EIATTR_PARAM_CBANK
	.align		4
        /*0044*/ 	.byte	0x04, 0x0a
        /*0046*/ 	.short	(.L_128 - .L_127)
	.align		4
.L_127:
        /*0048*/ 	.word	index@(.nv.constant0._ZN7cutlass13device_kernelIN5flash19enable_sm80_to_sm89INS1_16FlashAttnFwdSm80INS1_25CollectiveMainloopFwdSm80ILi8ELi1ELb1EN4cute5tupleIJNS5_1CILi128EEENS7_ILi96EEENS7_ILi192EEEEEELi192ENS_10bfloat16_tEfNS_4arch4Sm80ELb0ELb0ELb0ELb0ELb0ELb0ELb1ELb0EEENS1_21CollectiveEpilogueFwdINS6_IJS8_SA_S9_EEENS6_IJNS7_ILi1EEESI_SI_EEESC_SE_Li256ELb0ELb1ELb0ELb0EEENS1_19SingleTileSchedulerILb0ELb0ELb1ELi128EEEEEEEEEvNT_6ParamsE)
        /*004c*/ 	.short	0x0380
        /*004e*/ 	.short	0x0418


	//----- nvinfo : EIATTR_SW_WAR
	.align		4
.L_128:
        /*0050*/ 	.byte	0x04, 0x36
        /*0052*/ 	.short	(.L_130 - .L_129)
.L_129:
        /*0054*/ 	.word	0x00000008
.L_130:


//--------------------- .nv.info._ZN7cutlass13device_kernelIN5flash19enable_sm80_to_sm89INS1_16FlashAttnFwdSm80INS1_25CollectiveMainloopFwdSm80ILi8ELi1ELb1EN4cute5tupleIJNS5_1CILi128EEENS7_ILi96EEENS7_ILi192EEEEEELi192ENS_10bfloat16_tEfNS_4arch4Sm80ELb0ELb0ELb0ELb1ELb0ELb0ELb1ELb0EEENS1_21CollectiveEpilogueFwdINS6_IJS8_SA_S9_EEENS6_IJNS7_ILi1EEESI_SI_EEESC_SE_Li256ELb1ELb1ELb0ELb0EEENS1_19SingleTileSchedulerILb1ELb0ELb1ELi128EEEEEEEEEvNT_6ParamsE --------------------------
	.section	.nv.info._ZN7cutlass13device_kernelIN5flash19enable_sm80_to_sm89INS1_16FlashAttnFwdSm80INS1_25CollectiveMainloopFwdSm80ILi8ELi1ELb1EN4cute5tupleIJNS5_1CILi128EEENS7_ILi96EEENS7_ILi192EEEEEELi192ENS_10bfloat16_tEfNS_4arch4Sm80ELb0ELb0ELb0ELb1ELb0ELb0ELb1ELb0EEENS1_21CollectiveEpilogueFwdINS6_IJS8_SA_S9_EEENS6_IJNS7_ILi1EEESI_SI_EEESC_SE_Li256ELb1ELb1ELb0ELb0EEENS1_19SingleTileSchedulerILb1ELb0ELb1ELi128EEEEEEEEEvNT_6ParamsE,"",@"SHT_CUDA_INFO"
	.sectionflags	@""
	.align	4


	//----- nvinfo : EIATTR_CUDA_API_VERSION
	.align		4
        /*0000*/ 	.byte	0x04, 0x37
        /*0002*/ 	.short	(.L_132 - .L_131)
.L_131:
        /*0004*/ 	.word	0x00000082


	//----- nvinfo : EIATTR_KPARAM_INFO
	.align		4
.L_132:
        /*0008*/ 	.byte	0x04, 0x17
        /*000a*/ 	.short	(.L_134 - .L_133)
.L_133:
        /*000c*/ 	.word	0x00000000
        /*0010*/ 	.short	0x0000
        /*0012*/ 	.short	0x0000
        /*0014*/ 	.byte	0x00, 0xf0, 0x61, 0x10


	//----- nvinfo : EIATTR_SPARSE_MMA_MASK
	.align		4
.L_134:
        /*0018*/ 	.byte	0x03, 0x50
        /*001a*/ 	.short	0x0000


	//----- nvinfo : EIATTR_MAXREG_COUNT
	.align		4
        /*001c*/ 	.byte	0x03, 0x1b
        /*001e*/ 	.short	0x00ff


	//----- nvinfo : EIATTR_MERCURY_ISA_VERSION
	.align		4
        /*0020*/ 	.byte	0x03, 0x5f
        /*0022*/ 	.short	0x0101


	//----- nvinfo : EIATTR_VRC_CTA_INIT_COUNT
	.align		4
        /*0024*/ 	.byte	0x02, 0x4a
	.zero		1
	.zero		1


	//----- nvinfo : EIATTR_EXIT_INSTR_OFFSETS
	.align		4
        /*0028*/ 	.byte	0x04, 0x1c
        /*002a*/ 	.short	(.L_136 - .L_135)


	//   ....[0]....
.L_135:
        /*002c*/ 	.word	0x00000010


	//----- nvinfo : EIATTR_MAX_THREADS
	.align		4
.L_136:
        /*0030*/ 	.byte	0x04, 0x05
        /*0032*/ 	.short	(.L_138 - .L_137)
.L_137:
        /*0034*/ 	.word	0x00000100
        /*0038*/ 	.word	0x00000001
        /*003c*/ 	.word	0x00000001


	//----- nvinfo : EIATTR_CBANK_PARAM_SIZE
	.align		4
.L_138:
        /*0040*/ 	.byte	0x03, 0x19
        /*0042*/ 	.short	0x0418


	//----- nvinfo : EIATTR_PARAM_CBANK
	.align		4
        /*0044*/ 	.byte	0x04, 0x0a
        /*0046*/ 	.short	(.L_140 - .L_139)
	.align		4
.L_139:
        /*0048*/ 	.word	index@(.nv.constant0._ZN7cutlass13device_kernelIN5flash19enable_sm80_to_sm89INS1_16FlashAttnFwdSm80INS1_25CollectiveMainloopFwdSm80ILi8ELi1ELb1EN4cute5tupleIJNS5_1CILi128EEENS7_ILi96EEENS7_ILi192EEEEEELi192ENS_10bfloat16_tEfNS_4arch4Sm80ELb0ELb0ELb0ELb1ELb0ELb0ELb1ELb0EEENS1_21CollectiveEpilogueFwdINS6_IJS8_SA_S9_EEENS6_IJNS7_ILi1EEESI_SI_EEESC_SE_Li256ELb1ELb1ELb0ELb0EEENS1_19SingleTileSchedulerILb1ELb0ELb1ELi128EEEEEEEEEvNT_6ParamsE)
        /*004c*/ 	.short	0x0380
        /*004e*/ 	.short	0x0418


	//----- nvinfo : EIATTR_SW_WAR
	.align		4
.L_140:
        /*0050*/ 	.byte	0x04, 0x36
        /*0052*/ 	.short	(.L_142 - .L_141)
.L_141:
        /*0054*/ 	.word	0x00000008
.L_142:


//--------------------- .nv.info._ZN7cutlass13device_kernelIN5flash19enable_sm80_to_sm89INS1_16FlashAttnFwdSm80INS1_25CollectiveMainloopFwdSm80ILi8ELi1ELb0EN4cute5tupleIJNS5_1CILi128EEENS7_ILi64EEENS7_ILi192EEEEEELi192ENS_10bfloat16_tEfNS_4arch4Sm80ELb0ELb0ELb0ELb1ELb0ELb1ELb1ELb0EEENS1_21CollectiveEpilogueFwdINS6_IJS8_SA_S9_EEENS6_IJNS7_ILi1EEESI_SI_EEESC_SE_Li256ELb1ELb1ELb0ELb0EEENS1_19SingleTileSchedulerILb1ELb0ELb1ELi128EEEEEEEEEvNT_6ParamsE --------------------------
	.section	.nv.info._ZN7cutlass13device_kernelIN5flash19enable_sm80_to_sm89INS1_16FlashAttnFwdSm80INS1_25CollectiveMainloopFwdSm80ILi8ELi1ELb0EN4cute5tupleIJNS5_1CILi128EEENS7_ILi64EEENS7_ILi192EEEEEELi192ENS_10bfloat16_tEfNS_4arch4Sm80ELb0ELb0ELb0ELb1ELb0ELb1ELb1ELb0EEENS1_21CollectiveEpilogueFwdINS6_IJS8_SA_S9_EEENS6_IJNS7_ILi1EEESI_SI_EEESC_SE_Li256ELb1ELb1ELb0ELb0EEENS1_19SingleTileSchedulerILb1ELb0ELb1ELi128EEEEEEEEEvNT_6ParamsE,"",@"SHT_CUDA_INFO"
	.sectionflags	@""
	.align	4


	//----- nvinfo : EIATTR_CUDA_API_VERSION
	.align		4
        /*0000*/ 	.byte	0x04, 0x37
        /*0002*/ 	.short	(.L_144 - .L_143)
.L_143:
        /*0004*/ 	.word	0x00000082


	//----- nvinfo : EIATTR_KPARAM_INFO
	.align		4
.L_144:
        /*0008*/ 	.byte	0x04, 0x17
        /*000a*/ 	.short	(.L_146 - .L_145)
.L_145:
        /*000c*/ 	.word	0x00000000
        /*0010*/ 	.short	0x0000
        /*0012*/ 	.short	0x0000
        /*0014*/ 	.byte	0x00, 0xf0, 0x61, 0x10


	//----- nvinfo : EIATTR_SPARSE_MMA_MASK
	.align		4
.L_146:
        /*0018*/ 	.byte	0x03, 0x50
        /*001a*/ 	.short	0x0000


	//----- nvinfo : EIATTR_MAXREG_COUNT
	.align		4
        /*001c*/ 	.byte	0x03, 0x1b
        /*001e*/ 	.short	0x00ff


	//----- nvinfo : EIATTR_MERCURY_ISA_VERSION
	.align		4
        /*0020*/ 	.byte	0x03, 0x5f
        /*0022*/ 	.short	0x0101


	//----- nvinfo : EIATTR_VRC_CTA_INIT_COUNT
	.align		4
        /*0024*/ 	.byte	0x02, 0x4a
	.zero		1
	.zero		1


	//----- nvinfo : EIATTR_EXIT_INSTR_OFFSETS
	.align		4
        /*0028*/ 	.byte	0x04, 0x1c
        /*002a*/ 	.short	(.L_148 - .L_147)


	//   ....[0]....
.L_147:
        /*002c*/ 	.word	0x00000010


	//----- nvinfo : EIATTR_MAX_THREADS
	.align		4
.L_148:
        /*0030*/ 	.byte	0x04, 0x05
        /*0032*/ 	.short	(.L_150 - .L_149)
.L_149:
        /*0034*/ 	.word	0x00000100
        /*0038*/ 	.word	0x00000001
        /*003c*/ 	.word	0x00000001


	//----- nvinfo : EIATTR_CBANK_PARAM_SIZE
	.align		4
.L_150:
        /*0040*/ 	.byte	0x03, 0x19
        /*0042*/ 	.short	0x0418


	//----- nvinfo : EIATTR_PARAM_CBANK
	.align		4
        /*0044*/ 	.byte	0x04, 0x0a
        /*0046*/ 	.short	(.L_152 - .L_151)
	.align		4
.L_151:
        /*0048*/ 	.word	index@(.nv.constant0._ZN7cutlass13device_kernelIN5flash19enable_sm80_to_sm89INS1_16FlashAttnFwdSm80INS1_25CollectiveMainloopFwdSm80ILi8ELi1ELb0EN4cute5tupleIJNS5_1CILi128EEENS7_ILi64EEENS7_ILi192EEEEEELi192ENS_10bfloat16_tEfNS_4arch4Sm80ELb0ELb0ELb0ELb1ELb0ELb1ELb1ELb0EEENS1_21CollectiveEpilogueFwdINS6_IJS8_SA_S9_EEENS6_IJNS7_ILi1EEESI_SI_EEESC_SE_Li256ELb1ELb1ELb0ELb0EEENS1_19SingleTileSchedulerILb1ELb0ELb1ELi128EEEEEEEEEvNT_6ParamsE)
        /*004c*/ 	.short	0x0380
        /*004e*/ 	.short	0x0418


	//----- nvinfo : EIATTR_SW_WAR
	.align		4
.L_152:
        /*0050*/ 	.byte	0x04, 0x36
        /*0052*/ 	.short	(.L_154 - .L_153)
.L_153:
        /*0054*/ 	.word	0x00000008
.L_154:


//--------------------- .nv.info._ZN7cutlass13device_kernelIN5flash19enable_sm80_to_sm89INS1_16FlashAttnFwdSm80INS1_25CollectiveMainloopFwdSm80ILi8ELi1ELb0EN4cute5tupleIJNS5_1CILi128EEENS7_ILi64EEENS7_ILi192EEEEEELi192ENS_10bfloat16_tEfNS_4arch4Sm80ELb0ELb1ELb0ELb0ELb0ELb0ELb1ELb0EEENS1_21CollectiveEpilogueFwdINS6_IJS8_SA_S9_EEENS6_IJNS7_ILi1EEESI_SI_EEESC_SE_Li256ELb0ELb1ELb0ELb0EEENS1_19SingleTileSchedulerILb0ELb0ELb1ELi128EEEEEEEEEvNT_6ParamsE --------------------------
	.section	.nv.info._ZN7cutlass13device_kernelIN5flash19enable_sm80_to_sm89INS1_16FlashAttnFwdSm80INS1_25CollectiveMainloopFwdSm80ILi8ELi1ELb0EN4cute5tupleIJNS5_1CILi128EEENS7_ILi64EEENS7_ILi192EEEEEELi192ENS_10bfloat16_tEfNS_4arch4Sm80ELb0ELb1ELb0ELb0ELb0ELb0ELb1ELb0EEENS1_21CollectiveEpilogueFwdINS6_IJS8_SA_S9_EEENS6_IJNS7_ILi1EEESI_SI_EEESC_SE_Li256ELb0ELb1ELb0ELb0EEENS1_19SingleTileSchedulerILb0ELb0ELb1ELi128EEEEEEEEEvNT_6ParamsE,"",@"SHT_CUDA_INFO"
	.sectionflags	@""
	.align	4


	//----- nvinfo : EIATTR_CUDA_API_VERSION
	.align		4
        /*0000*/ 	.byte	0x04, 0x37
        /*0002*/ 	.short	(.L_156 - .L_155)
.L_155:
        /*0004*/ 	.word	0x00000082


	//----- nvinfo : EIATTR_KPARAM_INFO
	.align		4
.L_156:
        /*0008*/ 	.byte	0x04, 0x17
        /*000a*/ 	.short	(.L_158 - .L_157)
.L_157:
        /*000c*/ 	.word	0x00000000
        /*0010*/ 	.short	0x0000
        /*0012*/ 	.short	0x0000
        /*0014*/ 	.byte	0x00, 0xf0, 0x61, 0x10


	//----- nvinfo : EIATTR_SPARSE_MMA_MASK
	.align		4
.L_158:
        /*0018*/ 	.byte	0x03, 0x50
        /*001a*/ 	.short	0x0000


	//----- nvinfo : EIATTR_MAXREG_COUNT
	.align		4
        /*001c*/ 	.byte	0x03, 0x1b
        /*001e*/ 	.short	0x00ff


	//----- nvinfo : EIATTR_MERCURY_ISA_VERSION
	.align		4
        /*0020*/ 	.byte	0x03, 0x5f
        /*0022*/ 	.short	0x0101


	//----- nvinfo : EIATTR_VRC_CTA_INIT_COUNT
	.align		4
        /*0024*/ 	.byte	0x02, 0x4a
	.zero		1
	.zero		1


	//----- nvinfo : EIATTR_EXIT_INSTR_OFFSETS
	.align		4
        /*0028*/ 	.byte	0x04, 0x1c
        /*002a*/ 	.short	(.L_160 - .L_159)


	//   ....[0]....
.L_159:
        /*002c*/ 	.word	0x00000010


	//----- nvinfo : EIATTR_MAX_THREADS
	.align		4
.L_160:
        /*0030*/ 	.byte	0x04, 0x05
        /*0032*/ 	.short	(.L_162 - .L_161)
.L_161:
        /*0034*/ 	.word	0x00000100
        /*0038*/ 	.word	0x00000001
        /*003c*/ 	.word	0x00000001


	//----- nvinfo : EIATTR_CBANK_PARAM_SIZE
	.align		4
.L_162:
        /*0040*/ 	.byte	0x03, 0x19
        /*0042*/ 	.short	0x0418


	//----- nvinfo : EIATTR_PARAM_CBANK
	.align		4
        /*0044*/ 	.byte	0x04, 0x0a
        /*0046*/ 	.short	(.L_164 - .L_163)
	.align		4
.L_163:
        /*0048*/ 	.word	index@(.nv.constant0._ZN7cutlass13device_kernelIN5flash19enable_sm80_to_sm89INS1_16FlashAttnFwdSm80INS1_25CollectiveMainloopFwdSm80ILi8ELi1ELb0EN4cute5tupleIJNS5_1CILi128EEENS7_ILi64EEENS7_ILi192EEEEEELi192ENS_10bfloat16_tEfNS_4arch4Sm80ELb0ELb1ELb0ELb0ELb0ELb0ELb1ELb0EEENS1_21CollectiveEpilogueFwdINS6_IJS8_SA_S9_EEENS6_IJNS7_ILi1EEESI_SI_EEESC_SE_Li256ELb0ELb1ELb0ELb0EEENS1_19SingleTileSchedulerILb0ELb0ELb1ELi128EEEEEEEEEvNT_6ParamsE)
        /*004c*/ 	.short	0x0380
        /*004e*/ 	.short	0x0418


	//----- nvinfo : EIATTR_SW_WAR
	.align		4
.L_164:
        /*0050*/ 	.byte	0x04, 0x36
        /*0052*/ 	.short	(.L_166 - .L_165)
.L_165:
        /*0054*/ 	.word	0x00000008
.L_166:


//--------------------- .nv.info._ZN7cutlass13device_kernelIN5flash19enable_sm80_to_sm89INS1_16FlashAttnFwdSm80INS1_25CollectiveMainloopFwdSm80ILi8ELi1ELb0EN4cute5tupleIJNS5_1CILi128EEENS7_ILi64EEENS7_ILi192EEEEEELi192ENS_10bfloat16_tEfNS_4arch4Sm80ELb0ELb1ELb0ELb1ELb0ELb0ELb1ELb0EEENS1_21CollectiveEpilogueFwdINS6_IJS8_SA_S9_EEENS6_IJNS7_ILi1EEESI_SI_EEESC_SE_Li256ELb1ELb1ELb0ELb0EEENS1_19SingleTileSchedulerILb1ELb0ELb1ELi128EEEEEEEEEvNT_6ParamsE --------------------------
	.section	.nv.info._ZN7cutlass13device_kernelIN5flash19enable_sm80_to_sm89INS1_16FlashAttnFwdSm80INS1_25CollectiveMainloopFwdSm80ILi8ELi1ELb0EN4cute5tupleIJNS5_1CILi128EEENS7_ILi64EEENS7_ILi192EEEEEELi192ENS_10bfloat16_tEfNS_4arch4Sm80ELb0ELb1ELb0ELb1ELb0ELb0ELb1ELb0EEENS1_21CollectiveEpilogueFwdINS6_IJS8_SA_S9_EEENS6_IJNS7_ILi1EEESI_SI_EEESC_SE_Li256ELb1ELb1ELb0ELb0EEENS1_19SingleTileSchedulerILb1ELb0ELb1ELi128EEEEEEEEEvNT_6ParamsE,"",@"SHT_CUDA_INFO"
	.sectionflags	@""
	.align	4


	//----- nvinfo : EIATTR_CUDA_API_VERSION
	.align		4
        /*0000*/ 	.byte	0x04, 0x37
        /*0002*/ 	.short	(.L_168 - .L_167)
.L_167:
        /*0004*/ 	.word	0x00000082


	//----- nvinfo : EIATTR_KPARAM_INFO
	.align		4
.L_168:
        /*0008*/ 	.byte	0x04, 0x17
        /*000a*/ 	.short	(.L_170 - .L_169)
.L_169:
        /*000c*/ 	.word	0x00000000
        /*0010*/ 	.short	0x0000
        /*0012*/ 	.short	0x0000
        /*0014*/ 	.byte	0x00, 0xf0, 0x61, 0x10


	//----- nvinfo : EIATTR_SPARSE_MMA_MASK
	.align		4
.L_170:
        /*0018*/ 	.byte	0x03, 0x50
        /*001a*/ 	.short	0x0000


	//----- nvinfo : EIATTR_MAXREG_COUNT
	.align		4
        /*001c*/ 	.byte	0x03, 0x1b
        /*001e*/ 	.short	0x00ff


	//----- nvinfo : EIATTR_MERCURY_ISA_VERSION
	.align		4
        /*0020*/ 	.byte	0x03, 0x5f
        /*0022*/ 	.short	0x0101


	//----- nvinfo : EIATTR_VRC_CTA_INIT_COUNT
	.align		4
        /*0024*/ 	.byte	0x02, 0x4a
	.zero		1
	.zero		1


	//----- nvinfo : EIATTR_EXIT_INSTR_OFFSETS
	.align		4
        /*0028*/ 	.byte	0x04, 0x1c
        /*002a*/ 	.short	(.L_172 - .L_171)


	//   ....[0]....
.L_171:
        /*002c*/ 	.word	0x00000010


	//----- nvinfo : EIATTR_MAX_THREADS
	.align		4
.L_172:
        /*0030*/ 	.byte	0x04, 0x05
        /*0032*/ 	.short	(.L_174 - .L_173)
.L_173:
        /*0034*/ 	.word	0x00000100
        /*0038*/ 	.word	0x00000001
        /*003c*/ 	.word	0x00000001


	//----- nvinfo : EIATTR_CBANK_PARAM_SIZE
	.align		4
.L_174:
        /*0040*/ 	.byte	0x03, 0x19
        /*0042*/ 	.short	0x0418


	//----- nvinfo : EIATTR_PARAM_CBANK
	.align		4
        /*0044*/ 	.byte	0x04, 0x0a
        /*0046*/ 	.short	(.L_176 - .L_175)
	.align		4
.L_175:
        /*0048*/ 	.word	index@(.nv.constant0._ZN7cutlass13device_kernelIN5flash19enable_sm80_to_sm89INS1_16FlashAttnFwdSm80INS1_25CollectiveMainloopFwdSm80ILi8ELi1ELb0EN4cute5tupleIJNS5_1CILi128EEENS7_ILi64EEENS7_ILi192EEEEEELi192ENS_10bfloat16_tEfNS_4arch4Sm80ELb0ELb1ELb0ELb1ELb0ELb0ELb1ELb0EEENS1_21CollectiveEpilogueFwdINS6_IJS8_SA_S9_EEENS6_IJNS7_ILi1EEESI_SI_EEESC_SE_Li256ELb1ELb1ELb0ELb0EEENS1_19SingleTileSchedulerILb1ELb0ELb1ELi128EEEEEEEEEvNT_6ParamsE)
        /*004c*/ 	.short	0x0380
        /*004e*/ 	.short	0x0418


	//----- nvinfo : EIATTR_SW_WAR
	.align		4
.L_176:
        /*0050*/ 	.byte	0x04, 0x36
        /*0052*/ 	.short	(.L_178 - .L_177)
.L_177:
        /*0054*/ 	.word	0x00000008
.L_178:


//--------------------- .nv.info._ZN7cutlass13device_kernelIN5flash19enable_sm80_to_sm89INS1_16FlashAttnFwdSm80INS1_25CollectiveMainloopFwdSm80ILi8ELi1ELb0EN4cute5tupleIJNS5_1CILi128EEENS7_ILi64EEENS7_ILi192EEEEEELi192ENS_10bfloat16_tEfNS_4arch4Sm80ELb0ELb1ELb0ELb1ELb0ELb1ELb1ELb0EEENS1_21CollectiveEpilogueFwdINS6_IJS8_SA_S9_EEENS6_IJNS7_ILi1EEESI_SI_EEESC_SE_Li256ELb1ELb1ELb0ELb0EEENS1_19SingleTileSchedulerILb1ELb0ELb1ELi128EEEEEEEEEvNT_6ParamsE --------------------------
	.section	.nv.info._ZN7cutlass13device_kernelIN5flash19enable_sm80_to_sm89INS1_16FlashAttnFwdSm80INS1_25CollectiveMainloopFwdSm80ILi8ELi1ELb0EN4cute5tupleIJNS5_1CILi128EEENS7_ILi64EEENS7_ILi192EEEEEELi192ENS_10bfloat16_tEfNS_4arch4Sm80ELb0ELb1ELb0ELb1ELb0ELb1ELb1ELb0EEENS1_21CollectiveEpilogueFwdINS6_IJS8_SA_S9_EEENS6_IJNS7_ILi1EEESI_SI_EEESC_SE_Li256ELb1ELb1ELb0ELb0EEENS1_19SingleTileSchedulerILb1ELb0ELb1ELi128EEEEEEEEEvNT_6ParamsE,"",@"SHT_CUDA_INFO"
	.sectionflags	@""
	.align	4


	//----- nvinfo : EIATTR_CUDA_API_VERSION
	.align		4
        /*0000*/ 	.byte	0x04, 0x37
        /*0002*/ 	.short	(.L_180 - .L_179)
.L_179:
        /*0004*/ 	.word	0x00000082


	//----- nvinfo : EIATTR_KPARAM_INFO
	.align		4
.L_180:
        /*0008*/ 	.byte	0x04, 0x17
        /*000a*/ 	.short	(.L_182 - .L_181)
.L_181:
        /*000c*/ 	.word	0x00000000
        /*0010*/ 	.short	0x0000
        /*0012*/ 	.short	0x0000
        /*0014*/ 	.byte	0x00, 0xf0, 0x61, 0x10


	//----- nvinfo : EIATTR_SPARSE_MMA_MASK
	.align		4
.L_182:
        /*0018*/ 	.byte	0x03, 0x50
        /*001a*/ 	.short	0x0000


	//----- nvinfo : EIATTR_MAXREG_COUNT
	.align		4
        /*001c*/ 	.byte	0x03, 0x1b
        /*001e*/ 	.short	0x00ff


	//----- nvinfo : EIATTR_MERCURY_ISA_VERSION
	.align		4
        /*0020*/ 	.byte	0x03, 0x5f
        /*0022*/ 	.short	0x0101


	//----- nvinfo : EIATTR_VRC_CTA_INIT_COUNT
	.align		4
        /*0024*/ 	.byte	0x02, 0x4a
	.zero		1
	.zero		1


	//----- nvinfo : EIATTR_EXIT_INSTR_OFFSETS
	.align		4
        /*0028*/ 	.byte	0x04, 0x1c
        /*002a*/ 	.short	(.L_184 - .L_183)


	//   ....[0]....
.L_183:
        /*002c*/ 	.word	0x00000010


	//----- nvinfo : EIATTR_MAX_THREADS
	.align		4
.L_184:
        /*0030*/ 	.byte	0x04, 0x05
        /*0032*/ 	.short	(.L_186 - .L_185)
.L_185:
        /*0034*/ 	.word	0x00000100
        /*0038*/ 	.word	0x00000001
        /*003c*/ 	.word	0x00000001


	//----- nvinfo : EIATTR_CBANK_PARAM_SIZE
	.align		4
.L_186:
        /*0040*/ 	.byte	0x03, 0x19
        /*0042*/ 	.short	0x0418


	//----- nvinfo : EIATTR_PARAM_CBANK
	.align		4
        /*0044*/ 	.byte	0x04, 0x0a
        /*0046*/ 	.short	(.L_188 - .L_187)
	.align		4
.L_187:
        /*0048*/ 	.word	index@(.nv.constant0._ZN7cutlass13device_kernelIN5flash19enable_sm80_to_sm89INS1_16FlashAttnFwdSm80INS1_25CollectiveMainloopFwdSm80ILi8ELi1ELb0EN4cute5tupleIJNS5_1CILi128EEENS7_ILi64EEENS7_ILi192EEEEEELi192ENS_10bfloat16_tEfNS_4arch4Sm80ELb0ELb1ELb0ELb1ELb0ELb1ELb1ELb0EEENS1_21CollectiveEpilogueFwdINS6_IJS8_SA_S9_EEENS6_IJNS7_ILi1EEESI_SI_EEESC_SE_Li256ELb1ELb1ELb0ELb0EEENS1_19SingleTileSchedulerILb1ELb0ELb1ELi128EEEEEEEEEvNT_6ParamsE)
        /*004c*/ 	.short	0x0380
        /*004e*/ 	.short	0x0418


	//----- nvinfo : EIATTR_SW_WAR
	.align		4
.L_188:
        /*0050*/ 	.byte	0x04, 0x36
        /*0052*/ 	.short	(.L_190 - .L_189)
.L_189:
        /*0054*/ 	.word	0x00000008
.L_190:


//--------------------- .nv.info._ZN7cutlass13device_kernelIN5flash19enable_sm80_to_sm89INS1_16FlashAttnFwdSm80INS1_25CollectiveMainloopFwdSm80ILi8ELi1ELb1EN4cute5tupleIJNS5_1CILi128EEENS7_ILi96EEENS7_ILi192EEEEEELi192ENS_10bfloat16_tEfNS_4arch4Sm80ELb1ELb0ELb0ELb0ELb0ELb0ELb1ELb0EEENS1_21CollectiveEpilogueFwdINS6_IJS8_SA_S9_EEENS6_IJNS7_ILi1EEESI_SI_EEESC_SE_Li256ELb0ELb1ELb0ELb0EEENS1_30DynamicPersistentTileSchedulerILi256ELi256ELb0ELb1ELb0EEEEEEEEEvNT_6ParamsE --------------------------
	.section	.nv.info._ZN7cutlass13device_kernelIN5flash19enable_sm80_to_sm89INS1_16FlashAttnFwdSm80INS1_25CollectiveMainloopFwdSm80ILi8ELi1ELb1EN4cute5tupleIJNS5_1CILi128EEENS7_ILi96EEENS7_ILi192EEEEEELi192ENS_10bfloat16_tEfNS_4arch4Sm80ELb1ELb0ELb0ELb0ELb0ELb0ELb1ELb0EEENS1_21CollectiveEpilogueFwdINS6_IJS8_SA_S9_EEENS6_IJNS7_ILi1EEESI_SI_EEESC_SE_Li256ELb0ELb1ELb0ELb0EEENS1_30DynamicPersistentTileSchedulerILi256ELi256ELb0ELb1ELb0EEEEEEEEEvNT_6ParamsE,"",@"SHT_CUDA_INFO"
	.sectionflags	@""
	.align	4


	//----- nvinfo : EIATTR_CUDA_API_VERSION
	.align		4
        /*0000*/ 	.byte	0x04, 0x37
        /*0002*/ 	.short	(.L_192 - .L_191)
.L_191:
        /*0004*/ 	.word	0x00000082


	//----- nvinfo : EIATTR_KPARAM_INFO
	.align		4
.L_192:
        /*0008*/ 	.byte	0x04, 0x17
        /*000a*/ 	.short	(.L_194 - .L_193)
.L_193:
        /*000c*/ 	.word	0x00000000
        /*0010*/ 	.short	0x0000
        /*0012*/ 	.short	0x0000
        /*0014*/ 	.byte	0x00, 0xf0, 0xa1, 0x10


	//----- nvinfo : EIATTR_SPARSE_MMA_MASK
	.align		4
.L_194:
        /*0018*/ 	.byte	0x03, 0x50
        /*001a*/ 	.short	0x0000


	//----- nvinfo : EIATTR_MAXREG_COUNT
	.align		4
        /*001c*/ 	.byte	0x03, 0x1b
        /*001e*/ 	.short	0x00ff


	//----- nvinfo : EIATTR_MERCURY_ISA_VERSION
	.align		4
        /*0020*/ 	.byte	0x03, 0x5f
        /*0022*/ 	.short	0x0101


	//----- nvinfo : EIATTR_VRC_CTA_INIT_COUNT
	.align		4
        /*0024*/ 	.byte	0x02, 0x4a
	.zero		1
	.zero		1


	//----- nvinfo : EIATTR_EXIT_INSTR_OFFSETS
	.align		4
        /*0028*/ 	.byte	0x04, 0x1c
        /*002a*/ 	.short	(.L_196 - .L_195)


	//   ....[0]....
.L_195:
        /*002c*/ 	.word	0x00000010


	//----- nvinfo : EIATTR_MAX_THREADS
	.align		4
.L_196:
        /*0030*/ 	.byte	0x04, 0x05
        /*0032*/ 	.short	(.L_198 - .L_197)
.L_197:
        /*0034*/ 	.word	0x00000100
        /*0038*/ 	.word	0x00000001
        /*003c*/ 	.word	0x00000001


	//----- nvinfo : EIATTR_CBANK_PARAM_SIZE
	.align		4
.L_198:
        /*0040*/ 	.byte	0x03, 0x19
        /*0042*/ 	.short	0x0428


	//----- nvinfo : EIATTR_PARAM_CBANK
	.align		4
        /*0044*/ 	.byte	0x04, 0x0a
        /*0046*/ 	.short	(.L_200 - .L_199)
	.align		4
.L_199:
        /*0048*/ 	.word	index@(.nv.constant0._ZN7cutlass13device_kernelIN5flash19enable_sm80_to_sm89INS1_16FlashAttnFwdSm80INS1_25CollectiveMainloopFwdSm80ILi8ELi1ELb1EN4cute5tupleIJNS5_1CILi128EEENS7_ILi96EEENS7_ILi192EEEEEELi192ENS_10bfloat16_tEfNS_4arch4Sm80ELb1ELb0ELb0ELb0ELb0ELb0ELb1ELb0EEENS1_21CollectiveEpilogueFwdINS6_IJS8_SA_S9_EEENS6_IJNS7_ILi1EEESI_SI_EEESC_SE_Li256ELb0ELb1ELb0ELb0EEENS1_30DynamicPersistentTileSchedulerILi256ELi256ELb0ELb1ELb0EEEEEEEEEvNT_6ParamsE)
        /*004c*/ 	.short	0x0380
        /*004e*/ 	.short	0x0428


	//----- nvinfo : EIATTR_SW_WAR
	.align		4
.L_200:
        /*0050*/ 	.byte	0x04, 0x36
        /*0052*/ 	.short	(.L_202 - .L_201)
.L_201:
        /*0054*/ 	.word	0x00000008
.L_202:


//--------------------- .nv.info._ZN7cutlass13device_kernelIN5flash19enable_sm80_to_sm89INS1_16FlashAttnFwdSm80INS1_25CollectiveMainloopFwdSm80ILi8ELi1ELb1EN4cute5tupleIJNS5_1CILi128EEENS7_ILi96EEENS7_ILi192EEEEEELi192ENS_10bfloat16_tEfNS_4arch4Sm80ELb1ELb0ELb0ELb1ELb0ELb0ELb1ELb0EEENS1_21CollectiveEpilogueFwdINS6_IJS8_SA_S9_EEENS6_IJNS7_ILi1EEESI_SI_EEESC_SE_Li256ELb1ELb1ELb0ELb0EEENS1_19SingleTileSchedulerILb1ELb0ELb1ELi128EEEEEEEEEvNT_6ParamsE --------------------------
	.section	.nv.info._ZN7cutlass13device_kernelIN5flash19enable_sm80_to_sm89INS1_16FlashAttnFwdSm80INS1_25CollectiveMainloopFwdSm80ILi8ELi1ELb1EN4cute5tupleIJNS5_1CILi128EEENS7_ILi96EEENS7_ILi192EEEEEELi192ENS_10bfloat16_tEfNS_4arch4Sm80ELb1ELb0ELb0ELb1ELb0ELb0ELb1ELb0EEENS1_21CollectiveEpilogueFwdINS6_IJS8_SA_S9_EEENS6_IJNS7_ILi1EEESI_SI_EEESC_SE_Li256ELb1ELb1ELb0ELb0EEENS1_19SingleTileSchedulerILb1ELb0ELb1ELi128EEEEEEEEEvNT_6ParamsE,"",@"SHT_CUDA_INFO"
	.sectionflags	@""
	.align	4


	//----- nvinfo : EIATTR_CUDA_API_VERSION
	.align		4
        /*0000*/ 	.byte	0x04, 0x37
        /*0002*/ 	.short	(.L_204 - .L_203)
.L_203:
        /*0004*/ 	.word	0x00000082


	//----- nvinfo : EIATTR_KPARAM_INFO
	.align		4
.L_204:
        /*0008*/ 	.byte	0x04, 0x17
        /*000a*/ 	.short	(.L_206 - .L_205)
.L_205:
        /*000c*/ 	.word	0x00000000
        /*0010*/ 	.short	0x0000
        /*0012*/ 	.short	0x0000
        /*0014*/ 	.byte	0x00, 0xf0, 0x61, 0x10


	//----- nvinfo : EIATTR_SPARSE_MMA_MASK
	.align		4
.L_206:
        /*0018*/ 	.byte	0x03, 0x50
        /*001a*/ 	.short	0x0000


	//----- nvinfo : EIATTR_MAXREG_COUNT
	.align		4
        /*001c*/ 	.byte	0x03, 0x1b
        /*001e*/ 	.short	0x00ff


	//----- nvinfo : EIATTR_MERCURY_ISA_VERSION
	.align		4
        /*0020*/ 	.byte	0x03, 0x5f
        /*0022*/ 	.short	0x0101


	//----- nvinfo : EIATTR_VRC_CTA_INIT_COUNT
	.align		4
        /*0024*/ 	.byte	0x02, 0x4a
	.zero		1
	.zero		1


	//----- nvinfo : EIATTR_EXIT_INSTR_OFFSETS
	.align		4
        /*0028*/ 	.byte	0x04, 0x1c
        /*002a*/ 	.short	(.L_208 - .L_207)


	//   ....[0]....
.L_207:
        /*002c*/ 	.word	0x00000010


	//----- nvinfo : EIATTR_MAX_THREADS
	.align		4
.L_208:
        /*0030*/ 	.byte	0x04, 0x05
        /*0032*/ 	.short	(.L_210 - .L_209)
.L_209:
        /*0034*/ 	.word	0x00000100
        /*0038*/ 	.word	0x00000001
        /*003c*/ 	.word	0x00000001


	//----- nvinfo : EIATTR_CBANK_PARAM_SIZE
	.align		4
.L_210:
        /*0040*/ 	.byte	0x03, 0x19
        /*0042*/ 	.short	0x0418


	//----- nvinfo : EIATTR_PARAM_CBANK
	.align		4
        /*0044*/ 	.byte	0x04, 0x0a
        /*0046*/ 	.short	(.L_212 - .L_211)
	.align		4
.L_211:
        /*0048*/ 	.word	index@(.nv.constant0._ZN7cutlass13device_kernelIN5flash19enable_sm80_to_sm89INS1_16FlashAttnFwdSm80INS1_25CollectiveMainloopFwdSm80ILi8ELi1ELb1EN4cute5tupleIJNS5_1CILi128EEENS7_ILi96EEENS7_ILi192EEEEEELi192ENS_10bfloat16_tEfNS_4arch4Sm80ELb1ELb0ELb0ELb1ELb0ELb0ELb1ELb0EEENS1_21CollectiveEpilogueFwdINS6_IJS8_SA_S9_EEENS6_IJNS7_ILi1EEESI_SI_EEESC_SE_Li256ELb1ELb1ELb0ELb0EEENS1_19SingleTileSchedulerILb1ELb0ELb1ELi128EEEEEEEEEvNT_6ParamsE)
        /*004c*/ 	.short	0x0380
        /*004e*/ 	.short	0x0418


	//----- nvinfo : EIATTR_SW_WAR
	.align		4
.L_212:
        /*0050*/ 	.byte	0x04, 0x36
        /*0052*/ 	.short	(.L_214 - .L_213)
.L_213:
        /*0054*/ 	.word	0x00000008
.L_214:


//--------------------- .nv.info._ZN7cutlass13device_kernelIN5flash19enable_sm80_to_sm89INS1_16FlashAttnFwdSm80INS1_25CollectiveMainloopFwdSm80ILi8ELi1ELb0EN4cute5tupleIJNS5_1CILi128EEENS7_ILi64EEENS7_ILi192EEEEEELi192ENS_10bfloat16_tEfNS_4arch4Sm80ELb1ELb0ELb0ELb1ELb0ELb1ELb1ELb0EEENS1_21CollectiveEpilogueFwdINS6_IJS8_SA_S9_EEENS6_IJNS7_ILi1EEESI_SI_EEESC_SE_Li256ELb1ELb1ELb0ELb0EEENS1_19SingleTileSchedulerILb1ELb0ELb1ELi128EEEEEEEEEvNT_6ParamsE --------------------------
	.section	.nv.info._ZN7cutlass13device_kernelIN5flash19enable_sm80_to_sm89INS1_16FlashAttnFwdSm80INS1_25CollectiveMainloopFwdSm80ILi8ELi1ELb0EN4cute5tupleIJNS5_1CILi128EEENS7_ILi64EEENS7_ILi192EEEEEELi192ENS_10bfloat16_tEfNS_4arch4Sm80ELb1ELb0ELb0ELb1ELb0ELb1ELb1ELb0EEENS1_21CollectiveEpilogueFwdINS6_IJS8_SA_S9_EEENS6_IJNS7_ILi1EEESI_SI_EEESC_SE_Li256ELb1ELb1ELb0ELb0EEENS1_19SingleTileSchedulerILb1ELb0ELb1ELi128EEEEEEEEEvNT_6ParamsE,"",@"SHT_CUDA_INFO"
	.sectionflags	@""
	.align	4


	//----- nvinfo : EIATTR_CUDA_API_VERSION
	.align		4
        /*0000*/ 	.byte	0x04, 0x37
        /*0002*/ 	.short	(.L_216 - .L_215)
.L_215:
        /*0004*/ 	.word	0x00000082


	//----- nvinfo : EIATTR_KPARAM_INFO
	.align		4
.L_216:
        /*0008*/ 	.byte	0x04, 0x17
        /*000a*/ 	.short	(.L_218 - .L_217)
.L_217:
        /*000c*/ 	.word	0x00000000
        /*0010*/ 	.short	0x0000
        /*0012*/ 	.short	0x0000
        /*0014*/ 	.byte	0x00, 0xf0, 0x61, 0x10


	//----- nvinfo : EIATTR_SPARSE_MMA_MASK
	.align		4
.L_218:
        /*0018*/ 	.byte	0x03, 0x50
        /*001a*/ 	.short	0x0000


	//----- nvinfo : EIATTR_MAXREG_COUNT
	.align		4
        /*001c*/ 	.byte	0x03, 0x1b
        /*001e*/ 	.short	0x00ff


	//----- nvinfo : EIATTR_MERCURY_ISA_VERSION
	.align		4
        /*0020*/ 	.byte	0x03, 0x5f
        /*0022*/ 	.short	0x0101


	//----- nvinfo : EIATTR_VRC_CTA_INIT_COUNT
	.align		4
        /*0024*/ 	.byte	0x02, 0x4a
	.zero		1
	.zero		1


	//----- nvinfo : EIATTR_EXIT_INSTR_OFFSETS
	.align		4
        /*0028*/ 	.byte	0x04, 0x1c
        /*002a*/ 	.short	(.L_220 - .L_219)


	//   ....[0]....
.L_219:
        /*002c*/ 	.word	0x00000010


	//----- nvinfo : EIATTR_MAX_THREADS
	.align		4
.L_220:
        /*0030*/ 	.byte	0x04, 0x05
        /*0032*/ 	.short	(.L_222 - .L_221)
.L_221:
        /*0034*/ 	.word	0x00000100
        /*0038*/ 	.word	0x00000001
        /*003c*/ 	.word	0x00000001


	//----- nvinfo : EIATTR_CBANK_PARAM_SIZE
	.align		4
.L_222:
        /*0040*/ 	.byte	0x03, 0x19
        /*0042*/ 	.short	0x0418


	//----- nvinfo : EIATTR_PARAM_CBANK
	.align		4
        /*0044*/ 	.byte	0x04, 0x0a
        /*0046*/ 	.short	(.L_224 - .L_223)
	.align		4
.L_223:
        /*0048*/ 	.word	index@(.nv.constant0._ZN7cutlass13device_kernelIN5flash19enable_sm80_to_sm89INS1_16FlashAttnFwdSm80INS1_25CollectiveMainloopFwdSm80ILi8ELi1ELb0EN4cute5tupleIJNS5_1CILi128EEENS7_ILi64EEENS7_ILi192EEEEEELi192ENS_10bfloat16_tEfNS_4arch4Sm80ELb1ELb0ELb0ELb1ELb0ELb1ELb1ELb0EEENS1_21CollectiveEpilogueFwdINS6_IJS8_SA_S9_EEENS6_IJNS7_ILi1EEESI_SI_EEESC_SE_Li256ELb1ELb1ELb0ELb0EEENS1_19SingleTileSchedulerILb1ELb0ELb1ELi128EEEEEEEEEvNT_6ParamsE)
        /*004c*/ 	.short	0x0380
        /*004e*/ 	.short	0x0418


	//----- nvinfo : EIATTR_SW_WAR
	.align		4
.L_224:
        /*0050*/ 	.byte	0x04, 0x36
        /*0052*/ 	.short	(.L_226 - .L_225)
.L_225:
        /*0054*/ 	.word	0x00000008
.L_226:


//--------------------- .nv.info._ZN7cutlass13device_kernelIN5flash19enable_sm80_to_sm89INS1_16FlashAttnFwdSm80INS1_25CollectiveMainloopFwdSm80ILi8ELi2ELb1EN4cute5tupleIJNS5_1CILi128EEENS7_ILi96EEENS7_ILi192EEEEEELi192ENS_10bfloat16_tEfNS_4arch4Sm80ELb0ELb0ELb0ELb0ELb0ELb0ELb1ELb0EEENS1_21CollectiveEpilogueFwdINS6_IJS8_SA_S9_EEENS6_IJNS7_ILi1EEESI_SI_EEESC_SE_Li256ELb0ELb1ELb0ELb0EEENS1_19SingleTileSchedulerILb0ELb0ELb1ELi128EEEEEEEEEvNT_6ParamsE --------------------------
	.section	.nv.info._ZN7cutlass13device_kernelIN5flash19enable_sm80_to_sm89INS1_16FlashAttnFwdSm80INS1_25CollectiveMainloopFwdSm80ILi8ELi2ELb1EN4cute5tupleIJNS5_1CILi128EEENS7_ILi96EEENS7_ILi192EEEEEELi192ENS_10bfloat16_tEfNS_4arch4Sm80ELb0ELb0ELb0ELb0ELb0ELb0ELb1ELb0EEENS1_21CollectiveEpilogueFwdINS6_IJS8_SA_S9_EEENS6_IJNS7_ILi1EEESI_SI_EEESC_SE_Li256ELb0ELb1ELb0ELb0EEENS1_19SingleTileSchedulerILb0ELb0ELb1ELi128EEEEEEEEEvNT_6ParamsE,"",@"SHT_CUDA_INFO"
	.sectionflags	@""
	.align	4


	//----- nvinfo : EIATTR_CUDA_API_VERSION
	.align		4
        /*0000*/ 	.byte	0x04, 0x37
        /*0002*/ 	.short	(.L_228 - .L_227)
.L_227:
        /*0004*/ 	.word	0x00000082


	//----- nvinfo : EIATTR_KPARAM_INFO
	.align		4
.L_228:
        /*0008*/ 	.byte	0x04, 0x17
        /*000a*/ 	.short	(.L_230 - .L_229)
.L_229:
        /*000c*/ 	.word	0x00000000
        /*0010*/ 	.short	0x0000
        /*0012*/ 	.short	0x0000
        /*0014*/ 	.byte	0x00, 0xf0, 0x61, 0x10


	//----- nvinfo : EIATTR_SPARSE_MMA_MASK
	.align		4
.L_230:
        /*0018*/ 	.byte	0x03, 0x50
        /*001a*/ 	.short	0x0000


	//----- nvinfo : EIATTR_MAXREG_COUNT
	.align		4
        /*001c*/ 	.byte	0x03, 0x1b
        /*001e*/ 	.short	0x00ff


	//----- nvinfo : EIATTR_MERCURY_ISA_VERSION
	.align		4
        /*0020*/ 	.byte	0x03, 0x5f
        /*0022*/ 	.short	0x0101


	//----- nvinfo : EIATTR_VRC_CTA_INIT_COUNT
	.align		4
        /*0024*/ 	.byte	0x02, 0x4a
	.zero		1
	.zero		1


	//----- nvinfo : EIATTR_EXIT_INSTR_OFFSETS
	.align		4
        /*0028*/ 	.byte	0x04, 0x1c
        /*002a*/ 	.short	(.L_232 - .L_231)


	//   ....[0]....
.L_231:
        /*002c*/ 	.word	0x00000010


	//----- nvinfo : EIATTR_MAX_THREADS
	.align		4
.L_232:
        /*0030*/ 	.byte	0x04, 0x05
        /*0032*/ 	.short	(.L_234 - .L_233)
.L_233:
        /*0034*/ 	.word	0x00000100
        /*0038*/ 	.word	0x00000001
        /*003c*/ 	.word	0x00000001


	//----- nvinfo : EIATTR_CBANK_PARAM_SIZE
	.align		4
.L_234:
        /*0040*/ 	.byte	0x03, 0x19
        /*0042*/ 	.short	0x0418


	//----- nvinfo : EIATTR_PARAM_CBANK
	.align		4
        /*0044*/ 	.byte	0x04, 0x0a
        /*0046*/ 	.short	(.L_236 - .L_235)
	.align		4
.L_235:
        /*0048*/ 	.word	index@(.nv.constant0._ZN7cutlass13device_kernelIN5flash19enable_sm80_to_sm89INS1_16FlashAttnFwdSm80INS1_25CollectiveMainloopFwdSm80ILi8ELi2ELb1EN4cute5tupleIJNS5_1CILi128EEENS7_ILi96EEENS7_ILi192EEEEEELi192ENS_10bfloat16_tEfNS_4arch4Sm80ELb0ELb0ELb0ELb0ELb0ELb0ELb1ELb0EEENS1_21CollectiveEpilogueFwdINS6_IJS8_SA_S9_EEENS6_IJNS7_ILi1EEESI_SI_EEESC_SE_Li256ELb0ELb1ELb0ELb0EEENS1_19SingleTileSchedulerILb0ELb0ELb1ELi128EEEEEEEEEvNT_6ParamsE)
        /*004c*/ 	.short	0x0380
        /*004e*/ 	.short	0x0418


	//----- nvinfo : EIATTR_SW_WAR
	.align		4
.L_236:
        /*0050*/ 	.byte	0x04, 0x36
        /*0052*/ 	.short	(.L_238 - .L_237)
.L_237:
        /*0054*/ 	.word	0x00000008
.L_238:


//--------------------- .nv.info._ZN7cutlass13device_kernelIN5flash19enable_sm80_to_sm89INS1_16FlashAttnFwdSm80INS1_25CollectiveMainloopFwdSm80ILi8ELi2ELb1EN4cute5tupleIJNS5_1CILi128EEENS7_ILi96EEENS7_ILi192EEEEEELi192ENS_10bfloat16_tEfNS_4arch4Sm80ELb0ELb0ELb0ELb1ELb0ELb0ELb1ELb0EEENS1_21CollectiveEpilogueFwdINS6_IJS8_SA_S9_EEENS6_IJNS7_ILi1EEESI_SI_EEESC_SE_Li256ELb1ELb1ELb0ELb0EEENS1_19SingleTileSchedulerILb1ELb0ELb1ELi128EEEEEEEEEvNT_6ParamsE --------------------------
	.section	.nv.info._ZN7cutlass13device_kernelIN5flash19enable_sm80_to_sm89INS1_16FlashAttnFwdSm80INS1_25CollectiveMainloopFwdSm80ILi8ELi2ELb1EN4cute5tupleIJNS5_1CILi128EEENS7_ILi96EEENS7_ILi192EEEEEELi192ENS_10bfloat16_tEfNS_4arch4Sm80ELb0ELb0ELb0ELb1ELb0ELb0ELb1ELb0EEENS1_21CollectiveEpilogueFwdINS6_IJS8_SA_S9_EEENS6_IJNS7_ILi1EEESI_SI_EEESC_SE_Li256ELb1ELb1ELb0ELb0EEENS1_19SingleTileSchedulerILb1ELb0ELb1ELi128EEEEEEEEEvNT_6ParamsE,"",@"SHT_CUDA_INFO"
	.sectionflags	@""
	.align	4


	//----- nvinfo : EIATTR_CUDA_API_VERSION
	.align		4
        /*0000*/ 	.byte	0x04, 0x37
        /*0002*/ 	.short	(.L_240 - .L_239)
.L_239:
        /*0004*/ 	.word	0x00000082


	//----- nvinfo : EIATTR_KPARAM_INFO
	.align		4
.L_240:
        /*0008*/ 	.byte	0x04, 0x17
        /*000a*/ 	.short	(.L_242 - .L_241)
.L_241:
        /*000c*/ 	.word	0x00000000
        /*0010*/ 	.short	0x0000
        /*0012*/ 	.short	0x0000
        /*0014*/ 	.byte	0x00, 0xf0, 0x61, 0x10


	//----- nvinfo : EIATTR_SPARSE_MMA_MASK
	.align		4
.L_242:
        /*0018*/ 	.byte	0x03, 0x50
        /*001a*/ 	.short	0x0000


	//----- nvinfo : EIATTR_MAXREG_COUNT
	.align		4
        /*001c*/ 	.byte	0x03, 0x1b
        /*001e*/ 	.short	0x00ff


	//----- nvinfo : EIATTR_MERCURY_ISA_VERSION
	.align		4
        /*0020*/ 	.byte	0x03, 0x5f
        /*0022*/ 	.short	0x0101


	//----- nvinfo : EIATTR_VRC_CTA_INIT_COUNT
	.align		4
        /*0024*/ 	.byte	0x02, 0x4a
	.zero		1
	.zero		1


	//----- nvinfo : EIATTR_EXIT_INSTR_OFFSETS
	.align		4
        /*0028*/ 	.byte	0x04, 0x1c
        /*002a*/ 	.short	(.L_244 - .L_243)


	//   ....[0]....
.L_243:
        /*002c*/ 	.word	0x00000010


	//----- nvinfo : EIATTR_MAX_THREADS
	.align		4
.L_244:
        /*0030*/ 	.byte	0x04, 0x05
        /*0032*/ 	.short	(.L_246 - .L_245)
.L_245:
        /*0034*/ 	.word	0x00000100
        /*0038*/ 	.word	0x00000001
        /*003c*/ 	.word	0x00000001


	//----- nvinfo : EIATTR_CBANK_PARAM_SIZE
	.align		4
.L_246:
        /*0040*/ 	.byte	0x03, 0x19
        /*0042*/ 	.short	0x0418


	//----- nvinfo : EIATTR_PARAM_CBANK
	.align		4
        /*0044*/ 	.byte	0x04, 0x0a
        /*0046*/ 	.short	(.L_248 - .L_247)
	.align		4
.L_247:
        /*0048*/ 	.word	index@(.nv.constant0._ZN7cutlass13device_kernelIN5flash19enable_sm80_to_sm89INS1_16FlashAttnFwdSm80INS1_25CollectiveMainloopFwdSm80ILi8ELi2ELb1EN4cute5tupleIJNS5_1CILi128EEENS7_ILi96EEENS7_ILi192EEEEEELi192ENS_10bfloat16_tEfNS_4arch4Sm80ELb0ELb0ELb0ELb1ELb0ELb0ELb1ELb0EEENS1_21CollectiveEpilogueFwdINS6_IJS8_SA_S9_EEENS6_IJNS7_ILi1EEESI_SI_EEESC_SE_Li256ELb1ELb1ELb0ELb0EEENS1_19SingleTileSchedulerILb1ELb0ELb1ELi128EEEEEEEEEvNT_6ParamsE)
        /*004c*/ 	.short	0x0380
        /*004e*/ 	.short	0x0418


	//----- nvinfo : EIATTR_SW_WAR
	.align		4
.L_248:
        /*0050*/ 	.byte	0x04, 0x36
        /*0052*/ 	.short	(.L_250 - .L_249)
.L_249:
        /*0054*/ 	.word	0x00000008
.L_250:


//--------------------- .nv.info._ZN7cutlass13device_kernelIN5flash19enable_sm80_to_sm89INS1_16FlashAttnFwdSm80INS1_25CollectiveMainloopFwdSm80ILi8ELi2ELb0EN4cute5tupleIJNS5_1CILi128EEENS7_ILi64EEENS7_ILi192EEEEEELi192ENS_10bfloat16_tEfNS_4arch4Sm80ELb0ELb0ELb0ELb1ELb0ELb1ELb1ELb0EEENS1_21CollectiveEpilogueFwdINS6_IJS8_SA_S9_EEENS6_IJNS7_ILi1EEESI_SI_EEESC_SE_Li256ELb1ELb1ELb0ELb0EEENS1_19SingleTileSchedulerILb1ELb0ELb1ELi128EEEEEEEEEvNT_6ParamsE --------------------------
	.section	.nv.info._ZN7cutlass13device_kernelIN5flash19enable_sm80_to_sm89INS1_16FlashAttnFwdSm80INS1_25CollectiveMainloopFwdSm80ILi8ELi2ELb0EN4cute5tupleIJNS5_1CILi128EEENS7_ILi64EEENS7_ILi192EEEEEELi192ENS_10bfloat16_tEfNS_4arch4Sm80ELb0ELb0ELb0ELb1ELb0ELb1ELb1ELb0EEENS1_21CollectiveEpilogueFwdINS6_IJS8_SA_S9_EEENS6_IJNS7_ILi1EEESI_SI_EEESC_SE_Li256ELb1ELb1ELb0ELb0EEENS1_19SingleTileSchedulerILb1ELb0ELb1ELi128EEEEEEEEEvNT_6ParamsE,"",@"SHT_CUDA_INFO"
	.sectionflags	@""
	.align	4


	//----- nvinfo : EIATTR_CUDA_API_VERSION
	.align		4
        /*0000*/ 	.byte	0x04, 0x37
        /*0002*/ 	.short	(.L_252 - .L_251)
.L_251:
        /*0004*/ 	.word	0x00000082


	//----- nvinfo : EIATTR_KPARAM_INFO
	.align		4
.L_252:
        /*0008*/ 	.byte	0x04, 0x17
        /*000a*/ 	.short	(.L_254 - .L_253)
.L_253:
        /*000c*/ 	.word	0x00000000
        /*0010*/ 	.short	0x0000
        /*0012*/ 	.short	0x0000
        /*0014*/ 	.byte	0x00, 0xf0, 0x61, 0x10


	//----- nvinfo : EIATTR_SPARSE_MMA_MASK
	.align		4
.L_254:
        /*0018*/ 	.byte	0x03, 0x50
        /*001a*/ 	.short	0x0000


	//----- nvinfo : EIATTR_MAXREG_COUNT
	.align		4
        /*001c*/ 	.byte	0x03, 0x1b
        /*001e*/ 	.short	0x00ff


	//----- nvinfo : EIATTR_MERCURY_ISA_VERSION
	.align		4
        /*0020*/ 	.byte	0x03, 0x5f
        /*0022*/ 	.short	0x0101


	//----- nvinfo : EIATTR_VRC_CTA_INIT_COUNT
	.align		4
        /*0024*/ 	.byte	0x02, 0x4a
	.zero		1
	.zero		1


	//----- nvinfo : EIATTR_EXIT_INSTR_OFFSETS
	.align		4
        /*0028*/ 	.byte	0x04, 0x1c
        /*002a*/ 	.short	(.L_256 - .L_255)


	//   ....[0]....
.L_255:
        /*002c*/ 	.word	0x00000010


	//----- nvinfo : EIATTR_MAX_THREADS
	.align		4
.L_256:
        /*0030*/ 	.byte	0x04, 0x05
        /*0032*/ 	.short	(.L_258 - .L_257)
.L_257:
        /*0034*/ 	.word	0x00000100
        /*0038*/ 	.word	0x00000001
        /*003c*/ 	.word	0x00000001


	//----- nvinfo : EIATTR_CBANK_PARAM_SIZE
	.align		4
.L_258:
        /*0040*/ 	.byte	0x03, 0x19
        /*0042*/ 	.short	0x0418


	//----- nvinfo : EIATTR_PARAM_CBANK
	.align		4
        /*0044*/ 	.byte	0x04, 0x0a
        /*0046*/ 	.short	(.L_260 - .L_259)
	.align		4
.L_259:
        /*0048*/ 	.word	index@(.nv.constant0._ZN7cutlass13device_kernelIN5flash19enable_sm80_to_sm89INS1_16FlashAttnFwdSm80INS1_25CollectiveMainloopFwdSm80ILi8ELi2ELb0EN4cute5tupleIJNS5_1CILi128EEENS7_ILi64EEENS7_ILi192EEEEEELi192ENS_10bfloat16_tEfNS_4arch4Sm80ELb0ELb0ELb0ELb1ELb0ELb1ELb1ELb0EEENS1_21CollectiveEpilogueFwdINS6_IJS8_SA_S9_EEENS6_IJNS7_ILi1EEESI_SI_EEESC_SE_Li256ELb1ELb1ELb0ELb0EEENS1_19SingleTileSchedulerILb1ELb0ELb1ELi128EEEEEEEEEvNT_6ParamsE)
        /*004c*/ 	.short	0x0380
        /*004e*/ 	.short	0x0418


	//----- nvinfo : EIATTR_SW_WAR
	.align		4
.L_260:
        /*0050*/ 	.byte	0x04, 0x36
        /*0052*/ 	.short	(.L_262 - .L_261)
.L_261:
        /*0054*/ 	.word	0x00000008
.L_262:


//--------------------- .nv.info._ZN7cutlass13device_kernelIN5flash19enable_sm80_to_sm89INS1_16FlashAttnFwdSm80INS1_25CollectiveMainloopFwdSm80ILi8ELi2ELb0EN4cute5tupleIJNS5_1CILi128EEENS7_ILi64EEENS7_ILi192EEEEEELi192ENS_10bfloat16_tEfNS_4arch4Sm80ELb0ELb1ELb0ELb0ELb0ELb0ELb1ELb0EEENS1_21CollectiveEpilogueFwdINS6_IJS8_SA_S9_EEENS6_IJNS7_ILi1EEESI_SI_EEESC_SE_Li256ELb0ELb1ELb0ELb0EEENS1_19SingleTileSchedulerILb0ELb0ELb1ELi128EEEEEEEEEvNT_6ParamsE --------------------------
	.section	.nv.info._ZN7cutlass13device_kernelIN5flash19enable_sm80_to_sm89INS1_16FlashAttnFwdSm80INS1_25CollectiveMainloopFwdSm80ILi8ELi2ELb0EN4cute5tupleIJNS5_1CILi128EEENS7_ILi64EEENS7_ILi192EEEEEELi192ENS_10bfloat16_tEfNS_4arch4Sm80ELb0ELb1ELb0ELb0ELb0ELb0ELb1ELb0EEENS1_21CollectiveEpilogueFwdINS6_IJS8_SA_S9_EEENS6_IJNS7_ILi1EEESI_SI_EEESC_SE_Li256ELb0ELb1ELb0ELb0EEENS1_19SingleTileSchedulerILb0ELb0ELb1ELi128EEEEEEEEEvNT_6ParamsE,"",@"SHT_CUDA_INFO"
	.sectionflags	@""
	.align	4


	//----- nvinfo : EIATTR_CUDA_API_VERSION
	.align		4
        /*0000*/ 	.byte	0x04, 0x37
        /*0002*/ 	.short	(.L_264 - .L_263)
.L_263:
        /*0004*/ 	.word	0x00000082


	//----- nvinfo : EIATTR_KPARAM_INFO
	.align		4
.L_264:
        /*0008*/ 	.byte	0x04, 0x17
        /*000a*/ 	.short	(.L_266 - .L_265)
.L_265:
        /*000c*/ 	.word	0x00000000
        /*0010*/ 	.short	0x0000
        /*0012*/ 	.short	0x0000
        /*0014*/ 	.byte	0x00, 0xf0, 0x61, 0x10


	//----- nvinfo : EIATTR_SPARSE_MMA_MASK
	.align		4
.L_266:
        /*0018*/ 	.byte	0x03, 0x50
        /*001a*/ 	.short	0x0000


	//----- nvinfo : EIATTR_MAXREG_COUNT
	.align		4
        /*001c*/ 	.byte	0x03, 0x1b
        /*001e*/ 	.short	0x00ff


	//----- nvinfo : EIATTR_MERCURY_ISA_VERSION
	.align		4
        /*0020*/ 	.byte	0x03, 0x5f
        /*0022*/ 	.short	0x0101


	//----- nvinfo : EIATTR_VRC_CTA_INIT_COUNT
	.align		4
        /*0024*/ 	.byte	0x02, 0x4a
	.zero		1
	.zero		1


	//----- nvinfo : EIATTR_EXIT_INSTR_OFFSETS
	.align		4
        /*0028*/ 	.byte	0x04, 0x1c
        /*002a*/ 	.short	(.L_268 - .L_267)


	//   ....[0]....
.L_267:
        /*002c*/ 	.word	0x00000010


	//----- nvinfo : EIATTR_MAX_THREADS
	.align		4
.L_268:
        /*0030*/ 	.byte	0x04, 0x05
        /*0032*/ 	.short	(.L_270 - .L_269)
.L_269:
        /*0034*/ 	.word	0x00000100
        /*0038*/ 	.word	0x00000001
        /*003c*/ 	.word	0x00000001


	//----- nvinfo : EIATTR_CBANK_PARAM_SIZE
	.align		4
.L_270:
        /*0040*/ 	.byte	0x03, 0x19
        /*0042*/ 	.short	0x0418


	//----- nvinfo : EIATTR_PARAM_CBANK
	.align		4
        /*0044*/ 	.byte	0x04, 0x0a
        /*0046*/ 	.short	(.L_272 - .L_271)
	.align		4
.L_271:
        /*0048*/ 	.word	index@(.nv.constant0._ZN7cutlass13device_kernelIN5flash19enable_sm80_to_sm89INS1_16FlashAttnFwdSm80INS1_25CollectiveMainloopFwdSm80ILi8ELi2ELb0EN4cute5tupleIJNS5_1CILi128EEENS7_ILi64EEENS7_ILi192EEEEEELi192ENS_10bfloat16_tEfNS_4arch4Sm80ELb0ELb1ELb0ELb0ELb0ELb0ELb1ELb0EEENS1_21CollectiveEpilogueFwdINS6_IJS8_SA_S9_EEENS6_IJNS7_ILi1EEESI_SI_EEESC_SE_Li256ELb0ELb1ELb0ELb0EEENS1_19SingleTileSchedulerILb0ELb0ELb1ELi128EEEEEEEEEvNT_6ParamsE)
        /*004c*/ 	.short	0x0380
        /*004e*/ 	.short	0x0418


	//----- nvinfo : EIATTR_SW_WAR
	.align		4
.L_272:
        /*0050*/ 	.byte	0x04, 0x36
        /*0052*/ 	.short	(.L_274 - .L_273)
.L_273:
        /*0054*/ 	.word	0x00000008
.L_274:


//--------------------- .nv.info._ZN7cutlass13device_kernelIN5flash19enable_sm80_to_sm89INS1_16FlashAttnFwdSm80INS1_25CollectiveMainloopFwdSm80ILi8ELi2ELb0EN4cute5tupleIJNS5_1CILi128EEENS7_ILi64EEENS7_ILi192EEEEEELi192ENS_10bfloat16_tEfNS_4arch4Sm80ELb0ELb1ELb0ELb1ELb0ELb0ELb1ELb0EEENS1_21CollectiveEpilogueFwdINS6_IJS8_SA_S9_EEENS6_IJNS7_ILi1EEESI_SI_EEESC_SE_Li256ELb1ELb1ELb0ELb0EEENS1_19SingleTileSchedulerILb1ELb0ELb1ELi128EEEEEEEEEvNT_6ParamsE --------------------------
	.section	.nv.info._ZN7cutlass13device_kernelIN5flash19enable_sm80_to_sm89INS1_16FlashAttnFwdSm80INS1_25CollectiveMainloopFwdSm80ILi8ELi2ELb0EN4cute5tupleIJNS5_1CILi128EEENS7_ILi64EEENS7_ILi192EEEEEELi192ENS_10bfloat16_tEfNS_4arch4Sm80ELb0ELb1ELb0ELb1ELb0ELb0ELb1ELb0EEENS1_21CollectiveEpilogueFwdINS6_IJS8_SA_S9_EEENS6_IJNS7_ILi1EEESI_SI_EEESC_SE_Li256ELb1ELb1ELb0ELb0EEENS1_19SingleTileSchedulerILb1ELb0ELb1ELi128EEEEEEEEEvNT_6ParamsE,"",@"SHT_CUDA_INFO"
	.sectionflags	@""
	.align	4


	//----- nvinfo : EIATTR_CUDA_API_VERSION
	.align		4
        /*0000*/ 	.byte	0x04, 0x37
        /*0002*/ 	.short	(.L_276 - .L_275)
.L_275:
        /*0004*/ 	.word	0x00000082


	//----- nvinfo : EIATTR_KPARAM_INFO
	.align		4
.L_276:
        /*0008*/ 	.byte	0x04, 0x17
        /*000a*/ 	.short	(.L_278 - .L_277)
.L_277:
        /*000c*/ 	.word	0x00000000
        /*0010*/ 	.short	0x0000
        /*0012*/ 	.short	0x0000
        /*0014*/ 	.byte	0x00, 0xf0, 0x61, 0x10


	//----- nvinfo : EIATTR_SPARSE_MMA_MASK
	.align		4
.L_278:
        /*0018*/ 	.byte	0x03, 0x50
        /*001a*/ 	.short	0x0000


	//----- nvinfo : EIATTR_MAXREG_COUNT
	.align		4
        /*001c*/ 	.byte	0x03, 0x1b
        /*001e*/ 	.short	0x00ff


	//----- nvinfo : EIATTR_MERCURY_ISA_VERSION
	.align		4
        /*0020*/ 	.byte	0x03, 0x5f
        /*0022*/ 	.short	0x0101


	//----- nvinfo : EIATTR_VRC_CTA_INIT_COUNT
	.align		4
        /*0024*/ 	.byte	0x02, 0x4a
	.zero		1
	.zero		1


	//----- nvinfo : EIATTR_EXIT_INSTR_OFFSETS
	.align		4
        /*0028*/ 	.byte	0x04, 0x1c
        /*002a*/ 	.short	(.L_280 - .L_279)


	//   ....[0]....
.L_279:
        /*002c*/ 	.word	0x00000010


	//----- nvinfo : EIATTR_MAX_THREADS
	.align		4
.L_280:
        /*0030*/ 	.byte	0x04, 0x05
        /*0032*/ 	.short	(.L_282 - .L_281)
.L_281:
        /*0034*/ 	.word	0x00000100
        /*0038*/ 	.word	0x00000001
        /*003c*/ 	.word	0x00000001


	//----- nvinfo : EIATTR_CBANK_PARAM_SIZE
	.align		4
.L_282:
        /*0040*/ 	.byte	0x03, 0x19
        /*0042*/ 	.short	0x0418


	//----- nvinfo : EIATTR_PARAM_CBANK
	.align		4
        /*0044*/ 	.byte	0x04, 0x0a
        /*0046*/ 	.short	(.L_284 - .L_283)
	.align		4
.L_283:
        /*0048*/ 	.word	index@(.nv.constant0._ZN7cutlass13device_kernelIN5flash19enable_sm80_to_sm89INS1_16FlashAttnFwdSm80INS1_25CollectiveMainloopFwdSm80ILi8ELi2ELb0EN4cute5tupleIJNS5_1CILi128EEENS7_ILi64EEENS7_ILi192EEEEEELi192ENS_10bfloat16_tEfNS_4arch4Sm80ELb0ELb1ELb0ELb1ELb0ELb0ELb1ELb0EEENS1_21CollectiveEpilogueFwdINS6_IJS8_SA_S9_EEENS6_IJNS7_ILi1EEESI_SI_EEESC_SE_Li256ELb1ELb1ELb0ELb0EEENS1_19SingleTileSchedulerILb1ELb0ELb1ELi128EEEEEEEEEvNT_6ParamsE)
        /*004c*/ 	.short	0x0380
        /*004e*/ 	.short	0x0418


	//----- nvinfo : EIATTR_SW_WAR
	.align		4
.L_284:
        /*0050*/ 	.byte	0x04, 0x36
        /*0052*/ 	.short	(.L_286 - .L_285)
.L_285:
        /*0054*/ 	.word	0x00000008
.L_286:


//--------------------- .nv.info._ZN7cutlass13device_kernelIN5flash19enable_sm80_to_sm89INS1_16FlashAttnFwdSm80INS1_25CollectiveMainloopFwdSm80ILi8ELi2ELb0EN4cute5tupleIJNS5_1CILi128EEENS7_ILi64EEENS7_ILi192EEEEEELi192ENS_10bfloat16_tEfNS_4arch4Sm80ELb0ELb1ELb0ELb1ELb0ELb1ELb1ELb0EEENS1_21CollectiveEpilogueFwdINS6_IJS8_SA_S9_EEENS6_IJNS7_ILi1EEESI_SI_EEESC_SE_Li256ELb1ELb1ELb0ELb0EEENS1_19SingleTileSchedulerILb1ELb0ELb1ELi128EEEEEEEEEvNT_6ParamsE --------------------------
	.section	.nv.info._ZN7cutlass13device_kernelIN5flash19enable_sm80_to_sm89INS1_16FlashAttnFwdSm80INS1_25CollectiveMainloopFwdSm80ILi8ELi2ELb0EN4cute5tupleIJNS5_1CILi128EEENS7_ILi64EEENS7_ILi192EEEEEELi192ENS_10bfloat16_tEfNS_4arch4Sm80ELb0ELb1ELb0ELb1ELb0ELb1ELb1ELb0EEENS1_21CollectiveEpilogueFwdINS6_IJS8_SA_S9_EEENS6_IJNS7_ILi1EEESI_SI_EEESC_SE_Li256ELb1ELb1ELb0ELb0EEENS1_19SingleTileSchedulerILb1ELb0ELb1ELi128EEEEEEEEEvNT_6ParamsE,"",@"SHT_CUDA_INFO"
	.sectionflags	@""
	.align	4


	//----- nvinfo : EIATTR_CUDA_API_VERSION
	.align		4
        /*0000*/ 	.byte	0x04, 0x37
        /*0002*/ 	.short	(.L_288 - .L_287)
.L_287:
        /*0004*/ 	.word	0x00000082


	//----- nvinfo : EIATTR_KPARAM_INFO
	.align		4
.L_288:
        /*0008*/ 	.byte	0x04, 0x17
        /*000a*/ 	.short	(.L_290 - .L_289)
.L_289:
        /*000c*/ 	.word	0x00000000
        /*0010*/ 	.short	0x0000
        /*0012*/ 	.short	0x0000
        /*0014*/ 	.byte	0x00, 0xf0, 0x61, 0x10


	//----- nvinfo : EIATTR_SPARSE_MMA_MASK
	.align		4
.L_290:
        /*0018*/ 	.byte	0x03, 0x50
        /*001a*/ 	.short	0x0000


	//----- nvinfo : EIATTR_MAXREG_COUNT
	.align		4
        /*001c*/ 	.byte	0x03, 0x1b
        /*001e*/ 	.short	0x00ff


	//----- nvinfo : EIATTR_MERCURY_ISA_VERSION
	.align		4
        /*0020*/ 	.byte	0x03, 0x5f
        /*0022*/ 	.short	0x0101


	//----- nvinfo : EIATTR_VRC_CTA_INIT_COUNT
	.align		4
        /*0024*/ 	.byte	0x02, 0x4a
	.zero		1
	.zero		1


	//----- nvinfo : EIATTR_EXIT_INSTR_OFFSETS
	.align		4
        /*0028*/ 	.byte	0x04, 0x1c
        /*002a*/ 	.short	(.L_292 - .L_291)


	//   ....[0]....
.L_291:
        /*002c*/ 	.word	0x00000010


	//----- nvinfo : EIATTR_MAX_THREADS
	.align		4
.L_292:
        /*0030*/ 	.byte	0x04, 0x05
        /*0032*/ 	.short	(.L_294 - .L_293)
.L_293:
        /*0034*/ 	.word	0x00000100
        /*0038*/ 	.word	0x00000001
        /*003c*/ 	.word	0x00000001


	//----- nvinfo : EIATTR_CBANK_PARAM_SIZE
	.align		4
.L_294:
        /*0040*/ 	.byte	0x03, 0x19
        /*0042*/ 	.short	0x0418


	//----- nvinfo : EIATTR_PARAM_CBANK
	.align		4
        /*0044*/ 	.byte	0x04, 0x0a
        /*0046*/ 	.short	(.L_296 - .L_295)
	.align		4
.L_295:
        /*0048*/ 	.word	index@(.nv.constant0._ZN7cutlass13device_kernelIN5flash19enable_sm80_to_sm89INS1_16FlashAttnFwdSm80INS1_25CollectiveMainloopFwdSm80ILi8ELi2ELb0EN4cute5tupleIJNS5_1CILi128EEENS7_ILi64EEENS7_ILi192EEEEEELi192ENS_10bfloat16_tEfNS_4arch4Sm80ELb0ELb1ELb0ELb1ELb0ELb1ELb1ELb0EEENS1_21CollectiveEpilogueFwdINS6_IJS8_SA_S9_EEENS6_IJNS7_ILi1EEESI_SI_EEESC_SE_Li256ELb1ELb1ELb0ELb0EEENS1_19SingleTileSchedulerILb1ELb0ELb1ELi128EEEEEEEEEvNT_6ParamsE)
        /*004c*/ 	.short	0x0380
        /*004e*/ 	.short	0x0418


	//----- nvinfo : EIATTR_SW_WAR
	.align		4
.L_296:
        /*0050*/ 	.byte	0x04, 0x36
        /*0052*/ 	.short	(.L_298 - .L_297)
.L_297:
        /*0054*/ 	.word	0x00000008
.L_298:


//--------------------- .nv.info._ZN7cutlass13device_kernelIN5flash19enable_sm80_to_sm89INS1_16FlashAttnFwdSm80INS1_25CollectiveMainloopFwdSm80ILi8ELi2ELb1EN4cute5tupleIJNS5_1CILi128EEENS7_ILi96EEENS7_ILi192EEEEEELi192ENS_10bfloat16_tEfNS_4arch4Sm80ELb1ELb0ELb0ELb0ELb0ELb0ELb1ELb0EEENS1_21CollectiveEpilogueFwdINS6_IJS8_SA_S9_EEENS6_IJNS7_ILi1EEESI_SI_EEESC_SE_Li256ELb0ELb1ELb0ELb0EEENS1_30DynamicPersistentTileSchedulerILi256ELi256ELb0ELb1ELb0EEEEEEEEEvNT_6ParamsE --------------------------
	.section	.nv.info._ZN7cutlass13device_kernelIN5flash19enable_sm80_to_sm89INS1_16FlashAttnFwdSm80INS1_25CollectiveMainloopFwdSm80ILi8ELi2ELb1EN4cute5tupleIJNS5_1CILi128EEENS7_ILi96EEENS7_ILi192EEEEEELi192ENS_10bfloat16_tEfNS_4arch4Sm80ELb1ELb0ELb0ELb0ELb0ELb0ELb1ELb0EEENS1_21CollectiveEpilogueFwdINS6_IJS8_SA_S9_EEENS6_IJNS7_ILi1EEESI_SI_EEESC_SE_Li256ELb0ELb1ELb0ELb0EEENS1_30DynamicPersistentTileSchedulerILi256ELi256ELb0ELb1ELb0EEEEEEEEEvNT_6ParamsE,"",@"SHT_CUDA_INFO"
	.sectionflags	@""
	.align	4


	//----- nvinfo : EIATTR_CUDA_API_VERSION
	.align		4
        /*0000*/ 	.byte	0x04, 0x37
        /*0002*/ 	.short	(.L_300 - .L_299)
.L_299:
        /*0004*/ 	.word	0x00000082


	//----- nvinfo : EIATTR_KPARAM_INFO
	.align		4
.L_300:
        /*0008*/ 	.byte	0x04, 0x17
        /*000a*/ 	.short	(.L_302 - .L_301)
.L_301:
        /*000c*/ 	.word	0x00000000
        /*0010*/ 	.short	0x0000
        /*0012*/ 	.short	0x0000
        /*0014*/ 	.byte	0x00, 0xf0, 0xa1, 0x10


	//----- nvinfo : EIATTR_SPARSE_MMA_MASK
	.align		4
.L_302:
        /*0018*/ 	.byte	0x03, 0x50
        /*001a*/ 	.short	0x0000


	//----- nvinfo : EIATTR_MAXREG_COUNT
	.align		4
        /*001c*/ 	.byte	0x03, 0x1b
        /*001e*/ 	.short	0x00ff


	//----- nvinfo : EIATTR_MERCURY_ISA_VERSION
	.align		4
        /*0020*/ 	.byte	0x03, 0x5f
        /*0022*/ 	.short	0x0101


	//----- nvinfo : EIATTR_VRC_CTA_INIT_COUNT
	.align		4
        /*0024*/ 	.byte	0x02, 0x4a
	.zero		1
	.zero		1


	//----- nvinfo : EIATTR_EXIT_INSTR_OFFSETS
	.align		4
        /*0028*/ 	.byte	0x04, 0x1c
        /*002a*/ 	.short	(.L_304 - .L_303)


	//   ....[0]....
.L_303:
        /*002c*/ 	.word	0x00000010


	//----- nvinfo : EIATTR_MAX_THREADS
	.align		4
.L_304:
        /*0030*/ 	.byte	0x04, 0x05
        /*0032*/ 	.short	(.L_306 - .L_305)
.L_305:
        /*0034*/ 	.word	0x00000100
        /*0038*/ 	.word	0x00000001
        /*003c*/ 	.word	0x00000001


	//----- nvinfo : EIATTR_CBANK_PARAM_SIZE
	.align		4
.L_306:
        /*0040*/ 	.byte	0x03, 0x19
        /*0042*/ 	.short	0x0428


	//----- nvinfo : EIATTR_PARAM_CBANK
	.align		4
        /*0044*/ 	.byte	0x04, 0x0a
        /*0046*/ 	.short	(.L_308 - .L_307)
	.align		4
.L_307:
        /*0048*/ 	.word	index@(.nv.constant0._ZN7cutlass13device_kernelIN5flash19enable_sm80_to_sm89INS1_16FlashAttnFwdSm80INS1_25CollectiveMainloopFwdSm80ILi8ELi2ELb1EN4cute5tupleIJNS5_1CILi128EEENS7_ILi96EEENS7_ILi192EEEEEELi192ENS_10bfloat16_tEfNS_4arch4Sm80ELb1ELb0ELb0ELb0ELb0ELb0ELb1ELb0EEENS1_21CollectiveEpilogueFwdINS6_IJS8_SA_S9_EEENS6_IJNS7_ILi1EEESI_SI_EEESC_SE_Li256ELb0ELb1ELb0ELb0EEENS1_30DynamicPersistentTileSchedulerILi256ELi256ELb0ELb1ELb0EEEEEEEEEvNT_6ParamsE)
        /*004c*/ 	.short	0x0380
        /*004e*/ 	.short	0x0428


	//----- nvinfo : EIATTR_SW_WAR
	.align		4
.L_308:
        /*0050*/ 	.byte	0x04, 0x36
        /*0052*/ 	.short	(.L_310 - .L_309)
.L_309:
        /*0054*/ 	.word	0x00000008
.L_310:


//--------------------- .nv.info._ZN7cutlass13device_kernelIN5flash19enable_sm80_to_sm89INS1_16FlashAttnFwdSm80INS1_25CollectiveMainloopFwdSm80ILi8ELi2ELb1EN4cute5tupleIJNS5_1CILi128EEENS7_ILi96EEENS7_ILi192EEEEEELi192ENS_10bfloat16_tEfNS_4arch4Sm80ELb1ELb0ELb0ELb1ELb0ELb0ELb1ELb0EEENS1_21CollectiveEpilogueFwdINS6_IJS8_SA_S9_EEENS6_IJNS7_ILi1EEESI_SI_EEESC_SE_Li256ELb1ELb1ELb0ELb0EEENS1_19SingleTileSchedulerILb1ELb0ELb1ELi128EEEEEEEEEvNT_6ParamsE --------------------------
	.section	.nv.info._ZN7cutlass13device_kernelIN5flash19enable_sm80_to_sm89INS1_16FlashAttnFwdSm80INS1_25CollectiveMainloopFwdSm80ILi8ELi2ELb1EN4cute5tupleIJNS5_1CILi128EEENS7_ILi96EEENS7_ILi192EEEEEELi192ENS_10bfloat16_tEfNS_4arch4Sm80ELb1ELb0ELb0ELb1ELb0ELb0ELb1ELb0EEENS1_21CollectiveEpilogueFwdINS6_IJS8_SA_S9_EEENS6_IJNS7_ILi1EEESI_SI_EEESC_SE_Li256ELb1ELb1ELb0ELb0EEENS1_19SingleTileSchedulerILb1ELb0ELb1ELi128EEEEEEEEEvNT_6ParamsE,"",@"SHT_CUDA_INFO"
	.sectionflags	@""
	.align	4


	//----- nvinfo : EIATTR_CUDA_API_VERSION
	.align		4
        /*0000*/ 	.byte	0x04, 0x37
        /*0002*/ 	.short	(.L_312 - .L_311)
.L_311:
        /*0004*/ 	.word	0x00000082


	//----- nvinfo : EIATTR_KPARAM_INFO
	.align		4
.L_312:
        /*0008*/ 	.byte	0x04, 0x17
        /*000a*/ 	.short	(.L_314 - .L_313)
.L_313:
        /*000c*/ 	.word	0x00000000
        /*0010*/ 	.short	0x0000
        /*0012*/ 	.short	0x0000
        /*0014*/ 	.byte	0x00, 0xf0, 0x61, 0x10


	//----- nvinfo : EIATTR_SPARSE_MMA_MASK
	.align		4
.L_314:
        /*0018*/ 	.byte	0x03, 0x50
        /*001a*/ 	.short	0x0000


	//----- nvinfo : EIATTR_MAXREG_COUNT
	.align		4
        /*001c*/ 	.byte	0x03, 0x1b
        /*001e*/ 	.short	0x00ff


	//----- nvinfo : EIATTR_MERCURY_ISA_VERSION
	.align		4
        /*0020*/ 	.byte	0x03, 0x5f
        /*0022*/ 	.short	0x0101


	//----- nvinfo : EIATTR_VRC_CTA_INIT_COUNT
	.align		4
        /*0024*/ 	.byte	0x02, 0x4a
	.zero		1
	.zero		1


	//----- nvinfo : EIATTR_EXIT_INSTR_OFFSETS
	.align		4
        /*0028*/ 	.byte	0x04, 0x1c
        /*002a*/ 	.short	(.L_316 - .L_315)


	//   ....[0]....
.L_315:
        /*002c*/ 	.word	0x00000010


	//----- nvinfo : EIATTR_MAX_THREADS
	.align		4
.L_316:
        /*0030*/ 	.byte	0x04, 0x05
        /*0032*/ 	.short	(.L_318 - .L_317)
.L_317:
        /*0034*/ 	.word	0x00000100
        /*0038*/ 	.word	0x00000001
        /*003c*/ 	.word	0x00000001


	//----- nvinfo : EIATTR_CBANK_PARAM_SIZE
	.align		4
.L_318:
        /*0040*/ 	.byte	0x03, 0x19
        /*0042*/ 	.short	0x0418


	//----- nvinfo : EIATTR_PARAM_CBANK
	.align		4
        /*0044*/ 	.byte	0x04, 0x0a
        /*0046*/ 	.short	(.L_320 - .L_319)
	.align		4
.L_319:
        /*0048*/ 	.word	index@(.nv.constant0._ZN7cutlass13device_kernelIN5flash19enable_sm80_to_sm89INS1_16FlashAttnFwdSm80INS1_25CollectiveMainloopFwdSm80ILi8ELi2ELb1EN4cute5tupleIJNS5_1CILi128EEENS7_ILi96EEENS7_ILi192EEEEEELi192ENS_10bfloat16_tEfNS_4arch4Sm80ELb1ELb0ELb0ELb1ELb0ELb0ELb1ELb0EEENS1_21CollectiveEpilogueFwdINS6_IJS8_SA_S9_EEENS6_IJNS7_ILi1EEESI_SI_EEESC_SE_Li256ELb1ELb1ELb0ELb0EEENS1_19SingleTileSchedulerILb1ELb0ELb1ELi128EEEEEEEEEvNT_6ParamsE)
        /*004c*/ 	.short	0x0380
        /*004e*/ 	.short	0x0418


	//----- nvinfo : EIATTR_SW_WAR
	.align		4
.L_320:
        /*0050*/ 	.byte	0x04, 0x36
        /*0052*/ 	.short	(.L_322 - .L_321)
.L_321:
        /*0054*/ 	.word	0x00000008
.L_322:


//--------------------- .nv.info._ZN7cutlass13device_kernelIN5flash19enable_sm80_to_sm89INS1_16FlashAttnFwdSm80INS1_25CollectiveMainloopFwdSm80ILi8ELi2ELb0EN4cute5tupleIJNS5_1CILi128EEENS7_ILi64EEENS7_ILi192EEEEEELi192ENS_10bfloat16_tEfNS_4arch4Sm80ELb1ELb0ELb0ELb1ELb0ELb1ELb1ELb0EEENS1_21CollectiveEpilogueFwdINS6_IJS8_SA_S9_EEENS6_IJNS7_ILi1EEESI_SI_EEESC_SE_Li256ELb1ELb1ELb0ELb0EEENS1_19SingleTileSchedulerILb1ELb0ELb1ELi128EEEEEEEEEvNT_6ParamsE --------------------------
	.section	.nv.info._ZN7cutlass13device_kernelIN5flash19enable_sm80_to_sm89INS1_16FlashAttnFwdSm80INS1_25CollectiveMainloopFwdSm80ILi8ELi2ELb0EN4cute5tupleIJNS5_1CILi128EEENS7_ILi64EEENS7_ILi192EEEEEELi192ENS_10bfloat16_tEfNS_4arch4Sm80ELb1ELb0ELb0ELb1ELb0ELb1ELb1ELb0EEENS1_21CollectiveEpilogueFwdINS6_IJS8_SA_S9_EEENS6_IJNS7_ILi1EEESI_SI_EEESC_SE_Li256ELb1ELb1ELb0ELb0EEENS1_19SingleTileSchedulerILb1ELb0ELb1ELi128EEEEEEEEEvNT_6ParamsE,"",@"SHT_CUDA_INFO"
	.sectionflags	@""
	.align	4


	//----- nvinfo : EIATTR_CUDA_API_VERSION
	.align		4
        /*0000*/ 	.byte	0x04, 0x37
        /*0002*/ 	.short	(.L_324 - .L_323)
.L_323:
        /*0004*/ 	.word	0x00000082


	//----- nvinfo : EIATTR_KPARAM_INFO
	.align		4
.L_324:
        /*0008*/ 	.byte	0x04, 0x17
        /*000a*/ 	.short	(.L_326 - .L_325)
.L_325:
        /*000c*/ 	.word	0x00000000
        /*0010*/ 	.short	0x0000
        /*0012*/ 	.short	0x0000
        /*0014*/ 	.byte	0x00, 0xf0, 0x61, 0x10


	//----- nvinfo : EIATTR_SPARSE_MMA_MASK
	.align		4
.L_326:
        /*0018*/ 	.byte	0x03, 0x50
        /*001a*/ 	.short	0x0000


	//----- nvinfo : EIATTR_MAXREG_COUNT
	.align		4
        /*001c*/ 	.byte	0x03, 0x1b
        /*001e*/ 	.short	0x00ff


	//----- nvinfo : EIATTR_MERCURY_ISA_VERSION
	.align		4
        /*0020*/ 	.byte	0x03, 0x5f
        /*0022*/ 	.short	0x0101


	//----- nvinfo : EIATTR_VRC_CTA_INIT_COUNT
	.align		4
        /*0024*/ 	.byte	0x02, 0x4a
	.zero		1
	.zero		1


	//----- nvinfo : EIATTR_EXIT_INSTR_OFFSETS
	.align		4
        /*0028*/ 	.byte	0x04, 0x1c
        /*002a*/ 	.short	(.L_328 - .L_327)


	//   ....[0]....
.L_327:
        /*002c*/ 	.word	0x00000010


	//----- nvinfo : EIATTR_MAX_THREADS
	.align		4
.L_328:
        /*0030*/ 	.byte	0x04, 0x05
        /*0032*/ 	.short	(.L_330 - .L_329)
.L_329:
        /*0034*/ 	.word	0x00000100
        /*0038*/ 	.word	0x00000001
        /*003c*/ 	.word	0x00000001


	//----- nvinfo : EIATTR_CBANK_PARAM_SIZE
	.align		4
.L_330:
        /*0040*/ 	.byte	0x03, 0x19
        /*0042*/ 	.short	0x0418


	//----- nvinfo : EIATTR_PARAM_CBANK
	.align		4
        /*0044*/ 	.byte	0x04, 0x0a
        /*0046*/ 	.short	(.L_332 - .L_331)
	.align		4
.L_331:
        /*0048*/ 	.word	index@(.nv.constant0._ZN7cutlass13device_kernelIN5flash19enable_sm80_to_sm89INS1_16FlashAttnFwdSm80INS1_25CollectiveMainloopFwdSm80ILi8ELi2ELb0EN4cute5tupleIJNS5_1CILi128EEENS7_ILi64EEENS7_ILi192EEEEEELi192ENS_10bfloat16_tEfNS_4arch4Sm80ELb1ELb0ELb0ELb1ELb0ELb1ELb1ELb0EEENS1_21CollectiveEpilogueFwdINS6_IJS8_SA_S9_EEENS6_IJNS7_ILi1EEESI_SI_EEESC_SE_Li256ELb1ELb1ELb0ELb0EEENS1_19SingleTileSchedulerILb1ELb0ELb1ELi128EEEEEEEEEvNT_6ParamsE)
        /*004c*/ 	.short	0x0380
        /*004e*/ 	.short	0x0418


	//----- nvinfo : EIATTR_SW_WAR
	.align		4
.L_332:
        /*0050*/ 	.byte	0x04, 0x36
        /*0052*/ 	.short	(.L_334 - .L_333)
.L_333:
        /*0054*/ 	.word	0x00000008
.L_334:


//--------------------- .nv.callgraph             --------------------------
	.section	.nv.callgraph,"",@"SHT_CUDA_CALLGRAPH"
	.align	4
	.sectionentsize	8
	.align		4
        /*0000*/ 	.word	0x00000000
	.align		4
        /*0004*/ 	.word	0xffffffff
	.align		4
        /*0008*/ 	.word	0x00000000
	.align		4
        /*000c*/ 	.word	0xfffffffe
	.align		4
        /*0010*/ 	.word	0x00000000
	.align		4
        /*0014*/ 	.word	0xfffffffd
	.align		4
        /*0018*/ 	.word	0x00000000
	.align		4
        /*001c*/ 	.word	0xfffffffc


//--------------------- .nv.constant4             --------------------------
	.section	.nv.constant4,"a",@progbits
	.align	8
	.align		8
.nv.constant4:
        /*0000*/ 	.dword	_ZN66_INTERNAL_4f37314f_30_flash_fwd_hdim192_bf16_sm80_cu_f3e6f9ee_32334cuda3std3__45__cpo5beginE
	.align		8
        /*0008*/ 	.dword	_ZN66_INTERNAL_4f37314f_30_flash_fwd_hdim192_bf16_sm80_cu_f3e6f9ee_32334cuda3std3__45__cpo3endE
	.align		8
        /*0010*/ 	.dword	_ZN66_INTERNAL_4f37314f_30_flash_fwd_hdim192_bf16_sm80_cu_f3e6f9ee_32334cuda3std3__45__cpo6cbeginE
	.align		8
        /*0018*/ 	.dword	_ZN66_INTERNAL_4f37314f_30_flash_fwd_hdim192_bf16_sm80_cu_f3e6f9ee_32334cuda3std3__45__cpo4cendE
	.align		8
        /*0020*/ 	.dword	_ZN66_INTERNAL_4f37314f_30_flash_fwd_hdim192_bf16_sm80_cu_f3e6f9ee_32334cuda3std3__468_GLOBAL__N__4f37314f_30_flash_fwd_hdim192_bf16_sm80_cu_f3e6f9ee_32336ignoreE
	.align		8
        /*0028*/ 	.dword	_ZN66_INTERNAL_4f37314f_30_flash_fwd_hdim192_bf16_sm80_cu_f3e6f9ee_32334cuda3std3__419piecewise_constructE
	.align		8
        /*0030*/ 	.dword	_ZN66_INTERNAL_4f37314f_30_flash_fwd_hdim192_bf16_sm80_cu_f3e6f9ee_32334cuda3std3__48in_placeE
	.align		8
        /*0038*/ 	.dword	_ZN66_INTERNAL_4f37314f_30_flash_fwd_hdim192_bf16_sm80_cu_f3e6f9ee_32334cuda3std6ranges3__45__cpo4swapE
	.align		8
        /*0040*/ 	.dword	_ZN66_INTERNAL_4f37314f_30_flash_fwd_hdim192_bf16_sm80_cu_f3e6f9ee_32334cuda3std6ranges3__45__cpo9iter_moveE
	.align		8
        /*0048*/ 	.dword	_ZN66_INTERNAL_4f37314f_30_flash_fwd_hdim192_bf16_sm80_cu_f3e6f9ee_32334cute7productE
	.align		8
        /*0050*/ 	.dword	_ZN66_INTERNAL_4f37314f_30_flash_fwd_hdim192_bf16_sm80_cu_f3e6f9ee_32334cute1_E


//--------------------- .text._ZN7cutlass13device_kernelIN5flash19enable_sm80_to_sm89INS1_16FlashAttnFwdSm80INS1_25CollectiveMainloopFwdSm80ILi8ELi1ELb1EN4cute5tupleIJNS5_1CILi128EEENS7_ILi96EEENS7_ILi192EEEEEELi192ENS_10bfloat16_tEfNS_4arch4Sm80ELb0ELb0ELb0ELb0ELb0ELb0ELb1ELb0EEENS1_21CollectiveEpilogueFwdINS6_IJS8_SA_S9_EEENS6_IJNS7_ILi1EEESI_SI_EEESC_SE_Li256ELb0ELb1ELb0ELb0EEENS1_19SingleTileSchedulerILb0ELb0ELb1ELi128EEEEEEEEEvNT_6ParamsE --------------------------
	.section	.text._ZN7cutlass13device_kernelIN5flash19enable_sm80_to_sm89INS1_16FlashAttnFwdSm80INS1_25CollectiveMainloopFwdSm80ILi8ELi1ELb1EN4cute5tupleIJNS5_1CILi128EEENS7_ILi96EEENS7_ILi192EEEEEELi192ENS_10bfloat16_tEfNS_4arch4Sm80ELb0ELb0ELb0ELb0ELb0ELb0ELb1ELb0EEENS1_21CollectiveEpilogueFwdINS6_IJS8_SA_S9_EEENS6_IJNS7_ILi1EEESI_SI_EEESC_SE_Li256ELb0ELb1ELb0ELb0EEENS1_19SingleTileSchedulerILb0ELb0ELb1ELi128EEEEEEEEEvNT_6ParamsE,"ax",@progbits
	.align	128
.text._ZN7cutlass13device_kernelIN5flash19enable_sm80_to_sm89INS1_16FlashAttnFwdSm80INS1_25CollectiveMainloopFwdSm80ILi8ELi1ELb1EN4cute5tupleIJNS5_1CILi128EEENS7_ILi96EEENS7_ILi192EEEEEELi192ENS_10bfloat16_tEfNS_4arch4Sm80ELb0ELb0ELb0ELb0ELb0ELb0ELb1ELb0EEENS1_21CollectiveEpilogueFwdINS6_IJS8_SA_S9_EEENS6_IJNS7_ILi1EEESI_SI_EEESC_SE_Li256ELb0ELb1ELb0ELb0EEENS1_19SingleTileSchedulerILb0ELb0ELb1ELi128EEEEEEEEEvNT_6ParamsE:
        .type           _ZN7cutlass13device_kernelIN5flash19enable_sm80_to_sm89INS1_16FlashAttnFwdSm80INS1_25CollectiveMainloopFwdSm80ILi8ELi1ELb1EN4cute5tupleIJNS5_1CILi128EEENS7_ILi96EEENS7_ILi192EEEEEELi192ENS_10bfloat16_tEfNS_4arch4Sm80ELb0ELb0ELb0ELb0ELb0ELb0ELb1ELb0EEENS1_21CollectiveEpilogueFwdINS6_IJS8_SA_S9_EEENS6_IJNS7_ILi1EEESI_SI_EEESC_SE_Li256ELb0ELb1ELb0ELb0EEENS1_19SingleTileSchedulerILb0ELb0ELb1ELi128EEEEEEEEEvNT_6ParamsE,@function
        .size           _ZN7cutlass13device_kernelIN5flash19enable_sm80_to_sm89INS1_16FlashAttnFwdSm80INS1_25CollectiveMainloopFwdSm80ILi8ELi1ELb1EN4cute5tupleIJNS5_1CILi128EEENS7_ILi96EEENS7_ILi192EEEEEELi192ENS_10bfloat16_tEfNS_4arch4Sm80ELb0ELb0ELb0ELb0ELb0ELb0ELb1ELb0EEENS1_21CollectiveEpilogueFwdINS6_IJS8_SA_S9_EEENS6_IJNS7_ILi1EEESI_SI_EEESC_SE_Li256ELb0ELb1ELb0ELb0EEENS1_19SingleTileSchedulerILb0ELb0ELb1ELi128EEEEEEEEEvNT_6ParamsE,(.L_x_18 - _ZN7cutlass13device_kernelIN5flash19enable_sm80_to_sm89INS1_16FlashAttnFwdSm80INS1_25CollectiveMainloopFwdSm80ILi8ELi1ELb1EN4cute5tupleIJNS5_1CILi128EEENS7_ILi96EEENS7_ILi192EEEEEELi192ENS_10bfloat16_tEfNS_4arch4Sm80ELb0ELb0ELb0ELb0ELb0ELb0ELb1ELb0EEENS1_21CollectiveEpilogueFwdINS6_IJS8_SA_S9_EEENS6_IJNS7_ILi1EEESI_SI_EEESC_SE_Li256ELb0ELb1ELb0ELb0EEENS1_19SingleTileSchedulerILb0ELb0ELb1ELi128EEEEEEEEEvNT_6ParamsE)
        .other          _ZN7cutlass13device_kernelIN5flash19enable_sm80_to_sm89INS1_16FlashAttnFwdSm80INS1_25CollectiveMainloopFwdSm80ILi8ELi1ELb1EN4cute5tupleIJNS5_1CILi128EEENS7_ILi96EEENS7_ILi192EEEEEELi192ENS_10bfloat16_tEfNS_4arch4Sm80ELb0ELb0ELb0ELb0ELb0ELb0ELb1ELb0EEENS1_21CollectiveEpilogueFwdINS6_IJS8_SA_S9_EEENS6_IJNS7_ILi1EEESI_SI_EEESC_SE_Li256ELb0ELb1ELb0ELb0EEENS1_19SingleTileSchedulerILb0ELb0ELb1ELi128EEEEEEEEEvNT_6ParamsE,@"STO_CUDA_ENTRY STV_DEFAULT"
_ZN7cutlass13device_kernelIN5flash19enable_sm80_to_sm89INS1_16FlashAttnFwdSm80INS1_25CollectiveMainloopFwdSm80ILi8ELi1ELb1EN4cute5tupleIJNS5_1CILi128EEENS7_ILi96EEENS7_ILi192EEEEEELi192ENS_10bfloat16_tEfNS_4arch4Sm80ELb0ELb0ELb0ELb0ELb0ELb0ELb1ELb0EEENS1_21CollectiveEpilogueFwdINS6_IJS8_SA_S9_EEENS6_IJNS7_ILi1EEESI_SI_EEESC_SE_Li256ELb0ELb1ELb0ELb0EEENS1_19SingleTileSchedulerILb0ELb0ELb1ELi128EEEEEEEEEvNT_6ParamsE:
[----:B------:R-:W-:Y:S01]  /*0000*/  LDC R1, c[0x0][0x37c] ;  /* 0x0000df00ff017b82 */ /* 0x000fe20000000800 */
[----:B------:R-:W-:Y:S05]  /*0010*/  EXIT ;  /* 0x000000000000794d */ /* 0x000fea0003800000 */
.L_x_0:
[----:B------:R-:W-:-:S00]  /*0020*/  BRA `(.L_x_0) ;  /* 0xfffffffc00fc7947 */ /* 0x000fc0000383ffff */
[----:B------:R-:W-:-:S00]  /*0030*/  NOP ;  /* 0x0000000000007918 */ /* 0x000fc00000000000 */
        /* <DEDUP_REMOVED lines=12> */
.L_x_18:


//--------------------- .text._ZN7cutlass13device_kernelIN5flash19enable_sm80_to_sm89INS1_16FlashAttnFwdSm80INS1_25CollectiveMainloopFwdSm80ILi8ELi1ELb1EN4cute5tupleIJNS5_1CILi128EEENS7_ILi96EEENS7_ILi192EEEEEELi192ENS_10bfloat16_tEfNS_4arch4Sm80ELb0ELb0ELb0ELb1ELb0ELb0ELb1ELb0EEENS1_21CollectiveEpilogueFwdINS6_IJS8_SA_S9_EEENS6_IJNS7_ILi1EEESI_SI_EEESC_SE_Li256ELb1ELb1ELb0ELb0EEENS1_19SingleTileSchedulerILb1ELb0ELb1ELi128EEEEEEEEEvNT_6ParamsE --------------------------
	.section	.text._ZN7cutlass13device_kernelIN5flash19enable_sm80_to_sm89INS1_16FlashAttnFwdSm80INS1_25CollectiveMainloopFwdSm80ILi8ELi1ELb1EN4cute5tupleIJNS5_1CILi128EEENS7_ILi96EEENS7_ILi192EEEEEELi192ENS_10bfloat16_tEfNS_4arch4Sm80ELb0ELb0ELb0ELb1ELb0ELb0ELb1ELb0EEENS1_21CollectiveEpilogueFwdINS6_IJS8_SA_S9_EEENS6_IJNS7_ILi1EEESI_SI_EEESC_SE_Li256ELb1ELb1ELb0ELb0EEENS1_19SingleTileSchedulerILb1ELb0ELb1ELi128EEEEEEEEEvNT_6ParamsE,"ax",@progbits
	.align	128
.text._ZN7cutlass13device_kernelIN5flash19enable_sm80_to_sm89INS1_16FlashAttnFwdSm80INS1_25CollectiveMainloopFwdSm80ILi8ELi1ELb1EN4cute5tupleIJNS5_1CILi128EEENS7_ILi96EEENS7_ILi192EEEEEELi192ENS_10bfloat16_tEfNS_4arch4Sm80ELb0ELb0ELb0ELb1ELb0ELb0ELb1ELb0EEENS1_21CollectiveEpilogueFwdINS6_IJS8_SA_S9_EEENS6_IJNS7_ILi1EEESI_SI_EEESC_SE_Li256ELb1ELb1ELb0ELb0EEENS1_19SingleTileSchedulerILb1ELb0ELb1ELi128EEEEEEEEEvNT_6ParamsE:
        .type           _ZN7cutlass13device_kernelIN5flash19enable_sm80_to_sm89INS1_16FlashAttnFwdSm80INS1_25CollectiveMainloopFwdSm80ILi8ELi1ELb1EN4cute5tupleIJNS5_1CILi128EEENS7_ILi96EEENS7_ILi192EEEEEELi192ENS_10bfloat16_tEfNS_4arch4Sm80ELb0ELb0ELb0ELb1ELb0ELb0ELb1ELb0EEENS1_21CollectiveEpilogueFwdINS6_IJS8_SA_S9_EEENS6_IJNS7_ILi1EEESI_SI_EEESC_SE_Li256ELb1ELb1ELb0ELb0EEENS1_19SingleTileSchedulerILb1ELb0ELb1ELi128EEEEEEEEEvNT_6ParamsE,@function
        .size           _ZN7cutlass13device_kernelIN5flash19enable_sm80_to_sm89INS1_16FlashAttnFwdSm80INS1_25CollectiveMainloopFwdSm80ILi8ELi1ELb1EN4cute5tupleIJNS5_1CILi128EEENS7_ILi96EEENS7_ILi192EEEEEELi192ENS_10bfloat16_tEfNS_4arch4Sm80ELb0ELb0ELb0ELb1ELb0ELb0ELb1ELb0EEENS1_21CollectiveEpilogueFwdINS6_IJS8_SA_S9_EEENS6_IJNS7_ILi1EEESI_SI_EEESC_SE_Li256ELb1ELb1ELb0ELb0EEENS1_19SingleTileSchedulerILb1ELb0ELb1ELi128EEEEEEEEEvNT_6ParamsE,(.L_x_19 - _ZN7cutlass13device_kernelIN5flash19enable_sm80_to_sm89INS1_16FlashAttnFwdSm80INS1_25CollectiveMainloopFwdSm80ILi8ELi1ELb1EN4cute5tupleIJNS5_1CILi128EEENS7_ILi96EEENS7_ILi192EEEEEELi192ENS_10bfloat16_tEfNS_4arch4Sm80ELb0ELb0ELb0ELb1ELb0ELb0ELb1ELb0EEENS1_21CollectiveEpilogueFwdINS6_IJS8_SA_S9_EEENS6_IJNS7_ILi1EEESI_SI_EEESC_SE_Li256ELb1ELb1ELb0ELb0EEENS1_19SingleTileSchedulerILb1ELb0ELb1ELi128EEEEEEEEEvNT_6ParamsE)
        .other          _ZN7cutlass13device_kernelIN5flash19enable_sm80_to_sm89INS1_16FlashAttnFwdSm80INS1_25CollectiveMainloopFwdSm80ILi8ELi1ELb1EN4cute5tupleIJNS5_1CILi128EEENS7_ILi96EEENS7_ILi192EEEEEELi192ENS_10bfloat16_tEfNS_4arch4Sm80ELb0ELb0ELb0ELb1ELb0ELb0ELb1ELb0EEENS1_21CollectiveEpilogueFwdINS6_IJS8_SA_S9_EEENS6_IJNS7_ILi1EEESI_SI_EEESC_SE_Li256ELb1ELb1ELb0ELb0EEENS1_19SingleTileSchedulerILb1ELb0ELb1ELi128EEEEEEEEEvNT_6ParamsE,@"STO_CUDA_ENTRY STV_DEFAULT"
_ZN7cutlass13device_kernelIN5flash19enable_sm80_to_sm89INS1_16FlashAttnFwdSm80INS1_25CollectiveMainloopFwdSm80ILi8ELi1ELb1EN4cute5tupleIJNS5_1CILi128EEENS7_ILi96EEENS7_ILi192EEEEEELi192ENS_10bfloat16_tEfNS_4arch4Sm80ELb0ELb0ELb0ELb1ELb0ELb0ELb1ELb0EEENS1_21CollectiveEpilogueFwdINS6_IJS8_SA_S9_EEENS6_IJNS7_ILi1EEESI_SI_EEESC_SE_Li256ELb1ELb1ELb0ELb0EEENS1_19SingleTileSchedulerILb1ELb0ELb1ELi128EEEEEEEEEvNT_6ParamsE:
[----:B------:R-:W-:Y:S01]  /*0000*/  LDC R1, c[0x0][0x37c] ;  /* 0x0000df00ff017b82 */ /* 0x000fe20000000800 */
[----:B------:R-:W-:Y:S05]  /*0010*/  EXIT ;  /* 0x000000000000794d */ /* 0x000fea0003800000 */
.L_x_1:
        /* <DEDUP_REMOVED lines=14> */
.L_x_19:


//--------------------- .text._ZN7cutlass13device_kernelIN5flash19enable_sm80_to_sm89INS1_16FlashAttnFwdSm80INS1_25CollectiveMainloopFwdSm80ILi8ELi1ELb0EN4cute5tupleIJNS5_1CILi128EEENS7_ILi64EEENS7_ILi192EEEEEELi192ENS_10bfloat16_tEfNS_4arch4Sm80ELb0ELb0ELb0ELb1ELb0ELb1ELb1ELb0EEENS1_21CollectiveEpilogueFwdINS6_IJS8_SA_S9_EEENS6_IJNS7_ILi1EEESI_SI_EEESC_SE_Li256ELb1ELb1ELb0ELb0EEENS1_19SingleTileSchedulerILb1ELb0ELb1ELi128EEEEEEEEEvNT_6ParamsE --------------------------
	.section	.text._ZN7cutlass13device_kernelIN5flash19enable_sm80_to_sm89INS1_16FlashAttnFwdSm80INS1_25CollectiveMainloopFwdSm80ILi8ELi1ELb0EN4cute5tupleIJNS5_1CILi128EEENS7_ILi64EEENS7_ILi192EEEEEELi192ENS_10bfloat16_tEfNS_4arch4Sm80ELb0ELb0ELb0ELb1ELb0ELb1ELb1ELb0EEENS1_21CollectiveEpilogueFwdINS6_IJS8_SA_S9_EEENS6_IJNS7_ILi1EEESI_SI_EEESC_SE_Li256ELb1ELb1ELb0ELb0EEENS1_19SingleTileSchedulerILb1ELb0ELb1ELi128EEEEEEEEEvNT_6ParamsE,"ax",@progbits
	.align	128
.text._ZN7cutlass13device_kernelIN5flash19enable_sm80_to_sm89INS1_16FlashAttnFwdSm80INS1_25CollectiveMainloopFwdSm80ILi8ELi1ELb0EN4cute5tupleIJNS5_1CILi128EEENS7_ILi64EEENS7_ILi192EEEEEELi192ENS_10bfloat16_tEfNS_4arch4Sm80ELb0ELb0ELb0ELb1ELb0ELb1ELb1ELb0EEENS1_21CollectiveEpilogueFwdINS6_IJS8_SA_S9_EEENS6_IJNS7_ILi1EEESI_SI_EEESC_SE_Li256ELb1ELb1ELb0ELb0EEENS1_19SingleTileSchedulerILb1ELb0ELb1ELi128EEEEEEEEEvNT_6ParamsE:
        .type           _ZN7cutlass13device_kernelIN5flash19enable_sm80_to_sm89INS1_16FlashAttnFwdSm80INS1_25CollectiveMainloopFwdSm80ILi8ELi1ELb0EN4cute5tupleIJNS5_1CILi128EEENS7_ILi64EEENS7_ILi192EEEEEELi192ENS_10bfloat16_tEfNS_4arch4Sm80ELb0ELb0ELb0ELb1ELb0ELb1ELb1ELb0EEENS1_21CollectiveEpilogueFwdINS6_IJS8_SA_S9_EEENS6_IJNS7_ILi1EEESI_SI_EEESC_SE_Li256ELb1ELb1ELb0ELb0EEENS1_19SingleTileSchedulerILb1ELb0ELb1ELi128EEEEEEEEEvNT_6ParamsE,@function
        .size           _ZN7cutlass13device_kernelIN5flash19enable_sm80_to_sm89INS1_16FlashAttnFwdSm80INS1_25CollectiveMainloopFwdSm80ILi8ELi1ELb0EN4cute5tupleIJNS5_1CILi128EEENS7_ILi64EEENS7_ILi192EEEEEELi192ENS_10bfloat16_tEfNS_4arch4Sm80ELb0ELb0ELb0ELb1ELb0ELb1ELb1ELb0EEENS1_21CollectiveEpilogueFwdINS6_IJS8_SA_S9_EEENS6_IJNS7_ILi1EEESI_SI_EEESC_SE_Li256ELb1ELb1ELb0ELb0EEENS1_19SingleTileSchedulerILb1ELb0ELb1ELi128EEEEEEEEEvNT_6ParamsE,(.L_x_20 - _ZN7cutlass13device_kernelIN5flash19enable_sm80_to_sm89INS1_16FlashAttnFwdSm80INS1_25CollectiveMainloopFwdSm80ILi8ELi1ELb0EN4cute5tupleIJNS5_1CILi128EEENS7_ILi64EEENS7_ILi192EEEEEELi192ENS_10bfloat16_tEfNS_4arch4Sm80ELb0ELb0ELb0ELb1ELb0ELb1ELb1ELb0EEENS1_21CollectiveEpilogueFwdINS6_IJS8_SA_S9_EEENS6_IJNS7_ILi1EEESI_SI_EEESC_SE_Li256ELb1ELb1ELb0ELb0EEENS1_19SingleTileSchedulerILb1ELb0ELb1ELi128EEEEEEEEEvNT_6ParamsE)
        .other          _ZN7cutlass13device_kernelIN5flash19enable_sm80_to_sm89INS1_16FlashAttnFwdSm80INS1_25CollectiveMainloopFwdSm80ILi8ELi1ELb0EN4cute5tupleIJNS5_1CILi128EEENS7_ILi64EEENS7_ILi192EEEEEELi192ENS_10bfloat16_tEfNS_4arch4Sm80ELb0ELb0ELb0ELb1ELb0ELb1ELb1ELb0EEENS1_21CollectiveEpilogueFwdINS6_IJS8_SA_S9_EEENS6_IJNS7_ILi1EEESI_SI_EEESC_SE_Li256ELb1ELb1ELb0ELb0EEENS1_19SingleTileSchedulerILb1ELb0ELb1ELi128EEEEEEEEEvNT_6ParamsE,@"STO_CUDA_ENTRY STV_DEFAULT"
_ZN7cutlass13device_kernelIN5flash19enable_sm80_to_sm89INS1_16FlashAttnFwdSm80INS1_25CollectiveMainloopFwdSm80ILi8ELi1ELb0EN4cute5tupleIJNS5_1CILi128EEENS7_ILi64EEENS7_ILi192EEEEEELi192ENS_10bfloat16_tEfNS_4arch4Sm80ELb0ELb0ELb0ELb1ELb0ELb1ELb1ELb0EEENS1_21CollectiveEpilogueFwdINS6_IJS8_SA_S9_EEENS6_IJNS7_ILi1EEESI_SI_EEESC_SE_Li256ELb1ELb1ELb0ELb0EEENS1_19SingleTileSchedulerILb1ELb0ELb1ELi128EEEEEEEEEvNT_6ParamsE:
[----:B------:R-:W-:Y:S01]  /*0000*/  LDC R1, c[0x0][0x37c] ;  /* 0x0000df00ff017b82 */ /* 0x000fe20000000800 */
[----:B------:R-:W-:Y:S05]  /*0010*/  EXIT ;  /* 0x000000000000794d */ /* 0x000fea0003800000 */
.L_x_2:
        /* <DEDUP_REMOVED lines=14> */
.L_x_20:


//--------------------- .text._ZN7cutlass13device_kernelIN5flash19enable_sm80_to_sm89INS1_16FlashAttnFwdSm80INS1_25CollectiveMainloopFwdSm80ILi8ELi1ELb0EN4cute5tupleIJNS5_1CILi128EEENS7_ILi64EEENS7_ILi192EEEEEELi192ENS_10bfloat16_tEfNS_4arch4Sm80ELb0ELb1ELb0ELb0ELb0ELb0ELb1ELb0EEENS1_21CollectiveEpilogueFwdINS6_IJS8_SA_S9_EEENS6_IJNS7_ILi1EEESI_SI_EEESC_SE_Li256ELb0ELb1ELb0ELb0EEENS1_19SingleTileSchedulerILb0ELb0ELb1ELi128EEEEEEEEEvNT_6ParamsE --------------------------
	.section	.text._ZN7cutlass13device_kernelIN5flash19enable_sm80_to_sm89INS1_16FlashAttnFwdSm80INS1_25CollectiveMainloopFwdSm80ILi8ELi1ELb0EN4cute5tupleIJNS5_1CILi128EEENS7_ILi64EEENS7_ILi192EEEEEELi192ENS_10bfloat16_tEfNS_4arch4Sm80ELb0ELb1ELb0ELb0ELb0ELb0ELb1ELb0EEENS1_21CollectiveEpilogueFwdINS6_IJS8_SA_S9_EEENS6_IJNS7_ILi1EEESI_SI_EEESC_SE_Li256ELb0ELb1ELb0ELb0EEENS1_19SingleTileSchedulerILb0ELb0ELb1ELi128EEEEEEEEEvNT_6ParamsE,"ax",@progbits
	.align	128
.text._ZN7cutlass13device_kernelIN5flash19enable_sm80_to_sm89INS1_16FlashAttnFwdSm80INS1_25CollectiveMainloopFwdSm80ILi8ELi1ELb0EN4cute5tupleIJNS5_1CILi128EEENS7_ILi64EEENS7_ILi192EEEEEELi192ENS_10bfloat16_tEfNS_4arch4Sm80ELb0ELb1ELb0ELb0ELb0ELb0ELb1ELb0EEENS1_21CollectiveEpilogueFwdINS6_IJS8_SA_S9_EEENS6_IJNS7_ILi1EEESI_SI_EEESC_SE_Li256ELb0ELb1ELb0ELb0EEENS1_19SingleTileSchedulerILb0ELb0ELb1ELi128EEEEEEEEEvNT_6ParamsE:
        .type           _ZN7cutlass13device_kernelIN5flash19enable_sm80_to_sm89INS1_16FlashAttnFwdSm80INS1_25CollectiveMainloopFwdSm80ILi8ELi1ELb0EN4cute5tupleIJNS5_1CILi128EEENS7_ILi64EEENS7_ILi192EEEEEELi192ENS_10bfloat16_tEfNS_4arch4Sm80ELb0ELb1ELb0ELb0ELb0ELb0ELb1ELb0EEENS1_21CollectiveEpilogueFwdINS6_IJS8_SA_S9_EEENS6_IJNS7_ILi1EEESI_SI_EEESC_SE_Li256ELb0ELb1ELb0ELb0EEENS1_19SingleTileSchedulerILb0ELb0ELb1ELi128EEEEEEEEEvNT_6ParamsE,@function
        .size           _ZN7cutlass13device_kernelIN5flash19enable_sm80_to_sm89INS1_16FlashAttnFwdSm80INS1_25CollectiveMainloopFwdSm80ILi8ELi1ELb0EN4cute5tupleIJNS5_1CILi128EEENS7_ILi64EEENS7_ILi192EEEEEELi192ENS_10bfloat16_tEfNS_4arch4Sm80ELb0ELb1ELb0ELb0ELb0ELb0ELb1ELb0EEENS1_21CollectiveEpilogueFwdINS6_IJS8_SA_S9_EEENS6_IJNS7_ILi1EEESI_SI_EEESC_SE_Li256ELb0ELb1ELb0ELb0EEENS1_19SingleTileSchedulerILb0ELb0ELb1ELi128EEEEEEEEEvNT_6ParamsE,(.L_x_21 - _ZN7cutlass13device_kernelIN5flash19enable_sm80_to_sm89INS1_16FlashAttnFwdSm80INS1_25CollectiveMainloopFwdSm80ILi8ELi1ELb0EN4cute5tupleIJNS5_1CILi128EEENS7_ILi64EEENS7_ILi192EEEEEELi192ENS_10bfloat16_tEfNS_4arch4Sm80ELb0ELb1ELb0ELb0ELb0ELb0ELb1ELb0EEENS1_21CollectiveEpilogueFwdINS6_IJS8_SA_S9_EEENS6_IJNS7_ILi1EEESI_SI_EEESC_SE_Li256ELb0ELb1ELb0ELb0EEENS1_19SingleTileSchedulerILb0ELb0ELb1ELi128EEEEEEEEEvNT_6ParamsE)
        .other          _ZN7cutlass13device_kernelIN5flash19enable_sm80_to_sm89INS1_16FlashAttnFwdSm80INS1_25CollectiveMainloopFwdSm80ILi8ELi1ELb0EN4cute5tupleIJNS5_1CILi128EEENS7_ILi64EEENS7_ILi192EEEEEELi192ENS_10bfloat16_tEfNS_4arch4Sm80ELb0ELb1ELb0ELb0ELb0ELb0ELb1ELb0EEENS1_21CollectiveEpilogueFwdINS6_IJS8_SA_S9_EEENS6_IJNS7_ILi1EEESI_SI_EEESC_SE_Li256ELb0ELb1ELb0ELb0EEENS1_19SingleTileSchedulerILb0ELb0ELb1ELi128EEEEEEEEEvNT_6ParamsE,@"STO_CUDA_ENTRY STV_DEFAULT"
_ZN7cutlass13device_kernelIN5flash19enable_sm80_to_sm89INS1_16FlashAttnFwdSm80INS1_25CollectiveMainloopFwdSm80ILi8ELi1ELb0EN4cute5tupleIJNS5_1CILi128EEENS7_ILi64EEENS7_ILi192EEEEEELi192ENS_10bfloat16_tEfNS_4arch4Sm80ELb0ELb1ELb0ELb0ELb0ELb0ELb1ELb0EEENS1_21CollectiveEpilogueFwdINS6_IJS8_SA_S9_EEENS6_IJNS7_ILi1EEESI_SI_EEESC_SE_Li256ELb0ELb1ELb0ELb0EEENS1_19SingleTileSchedulerILb0ELb0ELb1ELi128EEEEEEEEEvNT_6ParamsE:
[----:B------:R-:W-:Y:S01]  /*0000*/  LDC R1, c[0x0][0x37c] ;  /* 0x0000df00ff017b82 */ /* 0x000fe20000000800 */
[----:B------:R-:W-:Y:S05]  /*0010*/  EXIT ;  /* 0x000000000000794d */ /* 0x000fea0003800000 */
.L_x_3:
        /* <DEDUP_REMOVED lines=14> */
.L_x_21:


//--------------------- .text._ZN7cutlass13device_kernelIN5flash19enable_sm80_to_sm89INS1_16FlashAttnFwdSm80INS1_25CollectiveMainloopFwdSm80ILi8ELi1ELb0EN4cute5tupleIJNS5_1CILi128EEENS7_ILi64EEENS7_ILi192EEEEEELi192ENS_10bfloat16_tEfNS_4arch4Sm80ELb0ELb1ELb0ELb1ELb0ELb0ELb1ELb0EEENS1_21CollectiveEpilogueFwdINS6_IJS8_SA_S9_EEENS6_IJNS7_ILi1EEESI_SI_EEESC_SE_Li256ELb1ELb1ELb0ELb0EEENS1_19SingleTileSchedulerILb1ELb0ELb1ELi128EEEEEEEEEvNT_6ParamsE --------------------------
	.section	.text._ZN7cutlass13device_kernelIN5flash19enable_sm80_to_sm89INS1_16FlashAttnFwdSm80INS1_25CollectiveMainloopFwdSm80ILi8ELi1ELb0EN4cute5tupleIJNS5_1CILi128EEENS7_ILi64EEENS7_ILi192EEEEEELi192ENS_10bfloat16_tEfNS_4arch4Sm80ELb0ELb1ELb0ELb1ELb0ELb0ELb1ELb0EEENS1_21CollectiveEpilogueFwdINS6_IJS8_SA_S9_EEENS6_IJNS7_ILi1EEESI_SI_EEESC_SE_Li256ELb1ELb1ELb0ELb0EEENS1_19SingleTileSchedulerILb1ELb0ELb1ELi128EEEEEEEEEvNT_6ParamsE,"ax",@progbits
	.align	128
.text._ZN7cutlass13device_kernelIN5flash19enable_sm80_to_sm89INS1_16FlashAttnFwdSm80INS1_25CollectiveMainloopFwdSm80ILi8ELi1ELb0EN4cute5tupleIJNS5_1CILi128EEENS7_ILi64EEENS7_ILi192EEEEEELi192ENS_10bfloat16_tEfNS_4arch4Sm80ELb0ELb1ELb0ELb1ELb0ELb0ELb1ELb0EEENS1_21CollectiveEpilogueFwdINS6_IJS8_SA_S9_EEENS6_IJNS7_ILi1EEESI_SI_EEESC_SE_Li256ELb1ELb1ELb0ELb0EEENS1_19SingleTileSchedulerILb1ELb0ELb1ELi128EEEEEEEEEvNT_6ParamsE:
        .type           _ZN7cutlass13device_kernelIN5flash19enable_sm80_to_sm89INS1_16FlashAttnFwdSm80INS1_25CollectiveMainloopFwdSm80ILi8ELi1ELb0EN4cute5tupleIJNS5_1CILi128EEENS7_ILi64EEENS7_ILi192EEEEEELi192ENS_10bfloat16_tEfNS_4arch4Sm80ELb0ELb1ELb0ELb1ELb0ELb0ELb1ELb0EEENS1_21CollectiveEpilogueFwdINS6_IJS8_SA_S9_EEENS6_IJNS7_ILi1EEESI_SI_EEESC_SE_Li256ELb1ELb1ELb0ELb0EEENS1_19SingleTileSchedulerILb1ELb0ELb1ELi128EEEEEEEEEvNT_6ParamsE,@function
        .size           _ZN7cutlass13device_kernelIN5flash19enable_sm80_to_sm89INS1_16FlashAttnFwdSm80INS1_25CollectiveMainloopFwdSm80ILi8ELi1ELb0EN4cute5tupleIJNS5_1CILi128EEENS7_ILi64EEENS7_ILi192EEEEEELi192ENS_10bfloat16_tEfNS_4arch4Sm80ELb0ELb1ELb0ELb1ELb0ELb0ELb1ELb0EEENS1_21CollectiveEpilogueFwdINS6_IJS8_SA_S9_EEENS6_IJNS7_ILi1EEESI_SI_EEESC_SE_Li256ELb1ELb1ELb0ELb0EEENS1_19SingleTileSchedulerILb1ELb0ELb1ELi128EEEEEEEEEvNT_6ParamsE,(.L_x_22 - _ZN7cutlass13device_kernelIN5flash19enable_sm80_to_sm89INS1_16FlashAttnFwdSm80INS1_25CollectiveMainloopFwdSm80ILi8ELi1ELb0EN4cute5tupleIJNS5_1CILi128EEENS7_ILi64EEENS7_ILi192EEEEEELi192ENS_10bfloat16_tEfNS_4arch4Sm80ELb0ELb1ELb0ELb1ELb0ELb0ELb1ELb0EEENS1_21CollectiveEpilogueFwdINS6_IJS8_SA_S9_EEENS6_IJNS7_ILi1EEESI_SI_EEESC_SE_Li256ELb1ELb1ELb0ELb0EEENS1_19SingleTileSchedulerILb1ELb0ELb1ELi128EEEEEEEEEvNT_6ParamsE)
        .other          _ZN7cutlass13device_kernelIN5flash19enable_sm80_to_sm89INS1_16FlashAttnFwdSm80INS1_25CollectiveMainloopFwdSm80ILi8ELi1ELb0EN4cute5tupleIJNS5_1CILi128EEENS7_ILi64EEENS7_ILi192EEEEEELi192ENS_10bfloat16_tEfNS_4arch4Sm80ELb0ELb1ELb0ELb1ELb0ELb0ELb1ELb0EEENS1_21CollectiveEpilogueFwdINS6_IJS8_SA_S9_EEENS6_IJNS7_ILi1EEESI_SI_EEESC_SE_Li256ELb1ELb1ELb0ELb0EEENS1_19SingleTileSchedulerILb1ELb0ELb1ELi128EEEEEEEEEvNT_6ParamsE,@"STO_CUDA_ENTRY STV_DEFAULT"
_ZN7cutlass13device_kernelIN5flash19enable_sm80_to_sm89INS1_16FlashAttnFwdSm80INS1_25CollectiveMainloopFwdSm80ILi8ELi1ELb0EN4cute5tupleIJNS5_1CILi128EEENS7_ILi64EEENS7_ILi192EEEEEELi192ENS_10bfloat16_tEfNS_4arch4Sm80ELb0ELb1ELb0ELb1ELb0ELb0ELb1ELb0EEENS1_21CollectiveEpilogueFwdINS6_IJS8_SA_S9_EEENS6_IJNS7_ILi1EEESI_SI_EEESC_SE_Li256ELb1ELb1ELb0ELb0EEENS1_19SingleTileSchedulerILb1ELb0ELb1ELi128EEEEEEEEEvNT_6ParamsE:
[----:B------:R-:W-:Y:S01]  /*0000*/  LDC R1, c[0x0][0x37c] ;  /* 0x0000df00ff017b82 */ /* 0x000fe20000000800 */
[----:B------:R-:W-:Y:S05]  /*0010*/  EXIT ;  /* 0x000000000000794d */ /* 0x000fea0003800000 */
.L_x_4:
        /* <DEDUP_REMOVED lines=14> */
.L_x_22:


//--------------------- .text._ZN7cutlass13device_kernelIN5flash19enable_sm80_to_sm89INS1_16FlashAttnFwdSm80INS1_25CollectiveMainloopFwdSm80ILi8ELi1ELb0EN4cute5tupleIJNS5_1CILi128EEENS7_ILi64EEENS7_ILi192EEEEEELi192ENS_10bfloat16_tEfNS_4arch4Sm80ELb0ELb1ELb0ELb1ELb0ELb1ELb1ELb0EEENS1_21CollectiveEpilogueFwdINS6_IJS8_SA_S9_EEENS6_IJNS7_ILi1EEESI_SI_EEESC_SE_Li256ELb1ELb1ELb0ELb0EEENS1_19SingleTileSchedulerILb1ELb0ELb1ELi128EEEEEEEEEvNT_6ParamsE --------------------------
	.section	.text._ZN7cutlass13device_kernelIN5flash19enable_sm80_to_sm89INS1_16FlashAttnFwdSm80INS1_25CollectiveMainloopFwdSm80ILi8ELi1ELb0EN4cute5tupleIJNS5_1CILi128EEENS7_ILi64EEENS7_ILi192EEEEEELi192ENS_10bfloat16_tEfNS_4arch4Sm80ELb0ELb1ELb0ELb1ELb0ELb1ELb1ELb0EEENS1_21CollectiveEpilogueFwdINS6_IJS8_SA_S9_EEENS6_IJNS7_ILi1EEESI_SI_EEESC_SE_Li256ELb1ELb1ELb0ELb0EEENS1_19SingleTileSchedulerILb1ELb0ELb1ELi128EEEEEEEEEvNT_6ParamsE,"ax",@progbits
	.align	128
.text._ZN7cutlass13device_kernelIN5flash19enable_sm80_to_sm89INS1_16FlashAttnFwdSm80INS1_25CollectiveMainloopFwdSm80ILi8ELi1ELb0EN4cute5tupleIJNS5_1CILi128EEENS7_ILi64EEENS7_ILi192EEEEEELi192ENS_10bfloat16_tEfNS_4arch4Sm80ELb0ELb1ELb0ELb1ELb0ELb1ELb1ELb0EEENS1_21CollectiveEpilogueFwdINS6_IJS8_SA_S9_EEENS6_IJNS7_ILi1EEESI_SI_EEESC_SE_Li256ELb1ELb1ELb0ELb0EEENS1_19SingleTileSchedulerILb1ELb0ELb1ELi128EEEEEEEEEvNT_6ParamsE:
        .type           _ZN7cutlass13device_kernelIN5flash19enable_sm80_to_sm89INS1_16FlashAttnFwdSm80INS1_25CollectiveMainloopFwdSm80ILi8ELi1ELb0EN4cute5tupleIJNS5_1CILi128EEENS7_ILi64EEENS7_ILi192EEEEEELi192ENS_10bfloat16_tEfNS_4arch4Sm80ELb0ELb1ELb0ELb1ELb0ELb1ELb1ELb0EEENS1_21CollectiveEpilogueFwdINS6_IJS8_SA_S9_EEENS6_IJNS7_ILi1EEESI_SI_EEESC_SE_Li256ELb1ELb1ELb0ELb0EEENS1_19SingleTileSchedulerILb1ELb0ELb1ELi128EEEEEEEEEvNT_6ParamsE,@function
        .size           _ZN7cutlass13device_kernelIN5flash19enable_sm80_to_sm89INS1_16FlashAttnFwdSm80INS1_25CollectiveMainloopFwdSm80ILi8ELi1ELb0EN4cute5tupleIJNS5_1CILi128EEENS7_ILi64EEENS7_ILi192EEEEEELi192ENS_10bfloat16_tEfNS_4arch4Sm80ELb0ELb1ELb0ELb1ELb0ELb1ELb1ELb0EEENS1_21CollectiveEpilogueFwdINS6_IJS8_SA_S9_EEENS6_IJNS7_ILi1EEESI_SI_EEESC_SE_Li256ELb1ELb1ELb0ELb0EEENS1_19SingleTileSchedulerILb1ELb0ELb1ELi128EEEEEEEEEvNT_6ParamsE,(.L_x_23 - _ZN7cutlass13device_kernelIN5flash19enable_sm80_to_sm89INS1_16FlashAttnFwdSm80INS1_25CollectiveMainloopFwdSm80ILi8ELi1ELb0EN4cute5tupleIJNS5_1CILi128EEENS7_ILi64EEENS7_ILi192EEEEEELi192ENS_10bfloat16_tEfNS_4arch4Sm80ELb0ELb1ELb0ELb1ELb0ELb1ELb1ELb0EEENS1_21CollectiveEpilogueFwdINS6_IJS8_SA_S9_EEENS6_IJNS7_ILi1EEESI_SI_EEESC_SE_Li256ELb1ELb1ELb0ELb0EEENS1_19SingleTileSchedulerILb1ELb0ELb1ELi128EEEEEEEEEvNT_6ParamsE)
        .other          _ZN7cutlass13device_kernelIN5flash19enable_sm80_to_sm89INS1_16FlashAttnFwdSm80INS1_25CollectiveMainloopFwdSm80ILi8ELi1ELb0EN4cute5tupleIJNS5_1CILi128EEENS7_ILi64EEENS7_ILi192EEEEEELi192ENS_10bfloat16_tEfNS_4arch4Sm80ELb0ELb1ELb0ELb1ELb0ELb1ELb1ELb0EEENS1_21CollectiveEpilogueFwdINS6_IJS8_SA_S9_EEENS6_IJNS7_ILi1EEESI_SI_EEESC_SE_Li256ELb1ELb1ELb0ELb0EEENS1_19SingleTileSchedulerILb1ELb0ELb1ELi128EEEEEEEEEvNT_6ParamsE,@"STO_CUDA_ENTRY STV_DEFAULT"
_ZN7cutlass13device_kernelIN5flash19enable_sm80_to_sm89INS1_16FlashAttnFwdSm80INS1_25CollectiveMainloopFwdSm80ILi8ELi1ELb0EN4cute5tupleIJNS5_1CILi128EEENS7_ILi64EEENS7_ILi192EEEEEELi192ENS_10bfloat16_tEfNS_4arch4Sm80ELb0ELb1ELb0ELb1ELb0ELb1ELb1ELb0EEENS1_21CollectiveEpilogueFwdINS6_IJS8_SA_S9_EEENS6_IJNS7_ILi1EEESI_SI_EEESC_SE_Li256ELb1ELb1ELb0ELb0EEENS1_19SingleTileSchedulerILb1ELb0ELb1ELi128EEEEEEEEEvNT_6ParamsE:
[----:B------:R-:W-:Y:S01]  /*0000*/  LDC R1, c[0x0][0x37c] ;  /* 0x0000df00ff017b82 */ /* 0x000fe20000000800 */
[----:B------:R-:W-:Y:S05]  /*0010*/  EXIT ;  /* 0x000000000000794d */ /* 0x000fea0003800000 */
.L_x_5:
        /* <DEDUP_REMOVED lines=14> */
.L_x_23:


//--------------------- .text._ZN7cutlass13device_kernelIN5flash19enable_sm80_to_sm89INS1_16FlashAttnFwdSm80INS1_25CollectiveMainloopFwdSm80ILi8ELi1ELb1EN4cute5tupleIJNS5_1CILi128EEENS7_ILi96EEENS7_ILi192EEEEEELi192ENS_10bfloat16_tEfNS_4arch4Sm80ELb1ELb0ELb0ELb0ELb0ELb0ELb1ELb0EEENS1_21CollectiveEpilogueFwdINS6_IJS8_SA_S9_EEENS6_IJNS7_ILi1EEESI_SI_EEESC_SE_Li256ELb0ELb1ELb0ELb0EEENS1_30DynamicPersistentTileSchedulerILi256ELi256ELb0ELb1ELb0EEEEEEEEEvNT_6ParamsE --------------------------
	.section	.text._ZN7cutlass13device_kernelIN5flash19enable_sm80_to_sm89INS1_16FlashAttnFwdSm80INS1_25CollectiveMainloopFwdSm80ILi8ELi1ELb1EN4cute5tupleIJNS5_1CILi128EEENS7_ILi96EEENS7_ILi192EEEEEELi192ENS_10bfloat16_tEfNS_4arch4Sm80ELb1ELb0ELb0ELb0ELb0ELb0ELb1ELb0EEENS1_21CollectiveEpilogueFwdINS6_IJS8_SA_S9_EEENS6_IJNS7_ILi1EEESI_SI_EEESC_SE_Li256ELb0ELb1ELb0ELb0EEENS1_30DynamicPersistentTileSchedulerILi256ELi256ELb0ELb1ELb0EEEEEEEEEvNT_6ParamsE,"ax",@progbits
	.align	128
.text._ZN7cutlass13device_kernelIN5flash19enable_sm80_to_sm89INS1_16FlashAttnFwdSm80INS1_25CollectiveMainloopFwdSm80ILi8ELi1ELb1EN4cute5tupleIJNS5_1CILi128EEENS7_ILi96EEENS7_ILi192EEEEEELi192ENS_10bfloat16_tEfNS_4arch4Sm80ELb1ELb0ELb0ELb0ELb0ELb0ELb1ELb0EEENS1_21CollectiveEpilogueFwdINS6_IJS8_SA_S9_EEENS6_IJNS7_ILi1EEESI_SI_EEESC_SE_Li256ELb0ELb1ELb0ELb0EEENS1_30DynamicPersistentTileSchedulerILi256ELi256ELb0ELb1ELb0EEEEEEEEEvNT_6ParamsE:
        .type           _ZN7cutlass13device_kernelIN5flash19enable_sm80_to_sm89INS1_16FlashAttnFwdSm80INS1_25CollectiveMainloopFwdSm80ILi8ELi1ELb1EN4cute5tupleIJNS5_1CILi128EEENS7_ILi96EEENS7_ILi192EEEEEELi192ENS_10bfloat16_tEfNS_4arch4Sm80ELb1ELb0ELb0ELb0ELb0ELb0ELb1ELb0EEENS1_21CollectiveEpilogueFwdINS6_IJS8_SA_S9_EEENS6_IJNS7_ILi1EEESI_SI_EEESC_SE_Li256ELb0ELb1ELb0ELb0EEENS1_30DynamicPersistentTileSchedulerILi256ELi256ELb0ELb1ELb0EEEEEEEEEvNT_6ParamsE,@function
        .size           _ZN7cutlass13device_kernelIN5flash19enable_sm80_to_sm89INS1_16FlashAttnFwdSm80INS1_25CollectiveMainloopFwdSm80ILi8ELi1ELb1EN4cute5tupleIJNS5_1CILi128EEENS7_ILi96EEENS7_ILi192EEEEEELi192ENS_10bfloat16_tEfNS_4arch4Sm80ELb1ELb0ELb0ELb0ELb0ELb0ELb1ELb0EEENS1_21CollectiveEpilogueFwdINS6_IJS8_SA_S9_EEENS6_IJNS7_ILi1EEESI_SI_EEESC_SE_Li256ELb0ELb1ELb0ELb0EEENS1_30DynamicPersistentTileSchedulerILi256ELi256ELb0ELb1ELb0EEEEEEEEEvNT_6ParamsE,(.L_x_24 - _ZN7cutlass13device_kernelIN5flash19enable_sm80_to_sm89INS1_16FlashAttnFwdSm80INS1_25CollectiveMainloopFwdSm80ILi8ELi1ELb1EN4cute5tupleIJNS5_1CILi128EEENS7_ILi96EEENS7_ILi192EEEEEELi192ENS_10bfloat16_tEfNS_4arch4Sm80ELb1ELb0ELb0ELb0ELb0ELb0ELb1ELb0EEENS1_21CollectiveEpilogueFwdINS6_IJS8_SA_S9_EEENS6_IJNS7_ILi1EEESI_SI_EEESC_SE_Li256ELb0ELb1ELb0ELb0EEENS1_30DynamicPersistentTileSchedulerILi256ELi256ELb0ELb1ELb0EEEEEEEEEvNT_6ParamsE)
        .other          _ZN7cutlass13device_kernelIN5flash19enable_sm80_to_sm89INS1_16FlashAttnFwdSm80INS1_25CollectiveMainloopFwdSm80ILi8ELi1ELb1EN4cute5tupleIJNS5_1CILi128EEENS7_ILi96EEENS7_ILi192EEEEEELi192ENS_10bfloat16_tEfNS_4arch4Sm80ELb1ELb0ELb0ELb0ELb0ELb0ELb1ELb0EEENS1_21CollectiveEpilogueFwdINS6_IJS8_SA_S9_EEENS6_IJNS7_ILi1EEESI_SI_EEESC_SE_Li256ELb0ELb1ELb0ELb0EEENS1_30DynamicPersistentTileSchedulerILi256ELi256ELb0ELb1ELb0EEEEEEEEEvNT_6ParamsE,@"STO_CUDA_ENTRY STV_DEFAULT"
_ZN7cutlass13device_kernelIN5flash19enable_sm80_to_sm89INS1_16FlashAttnFwdSm80INS1_25CollectiveMainloopFwdSm80ILi8ELi1ELb1EN4cute5tupleIJNS5_1CILi128EEENS7_ILi96EEENS7_ILi192EEEEEELi192ENS_10bfloat16_tEfNS_4arch4Sm80ELb1ELb0ELb0ELb0ELb0ELb0ELb1ELb0EEENS1_21CollectiveEpilogueFwdINS6_IJS8_SA_S9_EEENS6_IJNS7_ILi1EEESI_SI_EEESC_SE_Li256ELb0ELb1ELb0ELb0EEENS1_30DynamicPersistentTileSchedulerILi256ELi256ELb0ELb1ELb0EEEEEEEEEvNT_6ParamsE:
[----:B------:R-:W-:Y:S01]  /*0000*/  LDC R1, c[0x0][0x37c] ;  /* 0x0000df00ff017b82 */ /* 0x000fe20000000800 */
[----:B------:R-:W-:Y:S05]  /*0010*/  EXIT ;  /* 0x000000000000794d */ /* 0x000fea0003800000 */
.L_x_6:
        /* <DEDUP_REMOVED lines=14> */
.L_x_24:


//--------------------- .text._ZN7cutlass13device_kernelIN5flash19enable_sm80_to_sm89INS1_16FlashAttnFwdSm80INS1_25CollectiveMainloopFwdSm80ILi8ELi1ELb1EN4cute5tupleIJNS5_1CILi128EEENS7_ILi96EEENS7_ILi192EEEEEELi192ENS_10bfloat16_tEfNS_4arch4Sm80ELb1ELb0ELb0ELb1ELb0ELb0ELb1ELb0EEENS1_21CollectiveEpilogueFwdINS6_IJS8_SA_S9_EEENS6_IJNS7_ILi1EEESI_SI_EEESC_SE_Li256ELb1ELb1ELb0ELb0EEENS1_19SingleTileSchedulerILb1ELb0ELb1ELi128EEEEEEEEEvNT_6ParamsE --------------------------
	.section	.text._ZN7cutlass13device_kernelIN5flash19enable_sm80_to_sm89INS1_16FlashAttnFwdSm80INS1_25CollectiveMainloopFwdSm80ILi8ELi1ELb1EN4cute5tupleIJNS5_1CILi128EEENS7_ILi96EEENS7_ILi192EEEEEELi192ENS_10bfloat16_tEfNS_4arch4Sm80ELb1ELb0ELb0ELb1ELb0ELb0ELb1ELb0EEENS1_21CollectiveEpilogueFwdINS6_IJS8_SA_S9_EEENS6_IJNS7_ILi1EEESI_SI_EEESC_SE_Li256ELb1ELb1ELb0ELb0EEENS1_19SingleTileSchedulerILb1ELb0ELb1ELi128EEEEEEEEEvNT_6ParamsE,"ax",@progbits
	.align	128
.text._ZN7cutlass13device_kernelIN5flash19enable_sm80_to_sm89INS1_16FlashAttnFwdSm80INS1_25CollectiveMainloopFwdSm80ILi8ELi1ELb1EN4cute5tupleIJNS5_1CILi128EEENS7_ILi96EEENS7_ILi192EEEEEELi192ENS_10bfloat16_tEfNS_4arch4Sm80ELb1ELb0ELb0ELb1ELb0ELb0ELb1ELb0EEENS1_21CollectiveEpilogueFwdINS6_IJS8_SA_S9_EEENS6_IJNS7_ILi1EEESI_SI_EEESC_SE_Li256ELb1ELb1ELb0ELb0EEENS1_19SingleTileSchedulerILb1ELb0ELb1ELi128EEEEEEEEEvNT_6ParamsE:
        .type           _ZN7cutlass13device_kernelIN5flash19enable_sm80_to_sm89INS1_16FlashAttnFwdSm80INS1_25CollectiveMainloopFwdSm80ILi8ELi1ELb1EN4cute5tupleIJNS5_1CILi128EEENS7_ILi96EEENS7_ILi192EEEEEELi192ENS_10bfloat16_tEfNS_4arch4Sm80ELb1ELb0ELb0ELb1ELb0ELb0ELb1ELb0EEENS1_21CollectiveEpilogueFwdINS6_IJS8_SA_S9_EEENS6_IJNS7_ILi1EEESI_SI_EEESC_SE_Li256ELb1ELb1ELb0ELb0EEENS1_19SingleTileSchedulerILb1ELb0ELb1ELi128EEEEEEEEEvNT_6ParamsE,@function
        .size           _ZN7cutlass13device_kernelIN5flash19enable_sm80_to_sm89INS1_16FlashAttnFwdSm80INS1_25CollectiveMainloopFwdSm80ILi8ELi1ELb1EN4cute5tupleIJNS5_1CILi128EEENS7_ILi96EEENS7_ILi192EEEEEELi192ENS_10bfloat16_tEfNS_4arch4Sm80ELb1ELb0ELb0ELb1ELb0ELb0ELb1ELb0EEENS1_21CollectiveEpilogueFwdINS6_IJS8_SA_S9_EEENS6_IJNS7_ILi1EEESI_SI_EEESC_SE_Li256ELb1ELb1ELb0ELb0EEENS1_19SingleTileSchedulerILb1ELb0ELb1ELi128EEEEEEEEEvNT_6ParamsE,(.L_x_25 - _ZN7cutlass13device_kernelIN5flash19enable_sm80_to_sm89INS1_16FlashAttnFwdSm80INS1_25CollectiveMainloopFwdSm80ILi8ELi1ELb1EN4cute5tupleIJNS5_1CILi128EEENS7_ILi96EEENS7_ILi192EEEEEELi192ENS_10bfloat16_tEfNS_4arch4Sm80ELb1ELb0ELb0ELb1ELb0ELb0ELb1ELb0EEENS1_21CollectiveEpilogueFwdINS6_IJS8_SA_S9_EEENS6_IJNS7_ILi1EEESI_SI_EEESC_SE_Li256ELb1ELb1ELb0ELb0EEENS1_19SingleTileSchedulerILb1ELb0ELb1ELi128EEEEEEEEEvNT_6ParamsE)
        .other          _ZN7cutlass13device_kernelIN5flash19enable_sm80_to_sm89INS1_16FlashAttnFwdSm80INS1_25CollectiveMainloopFwdSm80ILi8ELi1ELb1EN4cute5tupleIJNS5_1CILi128EEENS7_ILi96EEENS7_ILi192EEEEEELi192ENS_10bfloat16_tEfNS_4arch4Sm80ELb1ELb0ELb0ELb1ELb0ELb0ELb1ELb0EEENS1_21CollectiveEpilogueFwdINS6_IJS8_SA_S9_EEENS6_IJNS7_ILi1EEESI_SI_EEESC_SE_Li256ELb1ELb1ELb0ELb0EEENS1_19SingleTileSchedulerILb1ELb0ELb1ELi128EEEEEEEEEvNT_6ParamsE,@"STO_CUDA_ENTRY STV_DEFAULT"
_ZN7cutlass13device_kernelIN5flash19enable_sm80_to_sm89INS1_16FlashAttnFwdSm80INS1_25CollectiveMainloopFwdSm80ILi8ELi1ELb1EN4cute5tupleIJNS5_1CILi128EEENS7_ILi96EEENS7_ILi192EEEEEELi192ENS_10bfloat16_tEfNS_4arch4Sm80ELb1ELb0ELb0ELb1ELb0ELb0ELb1ELb0EEENS1_21CollectiveEpilogueFwdINS6_IJS8_SA_S9_EEENS6_IJNS7_ILi1EEESI_SI_EEESC_SE_Li256ELb1ELb1ELb0ELb0EEENS1_19SingleTileSchedulerILb1ELb0ELb1ELi128EEEEEEEEEvNT_6ParamsE:
[----:B------:R-:W-:Y:S01]  /*0000*/  LDC R1, c[0x0][0x37c] ;  /* 0x0000df00ff017b82 */ /* 0x000fe20000000800 */
[----:B------:R-:W-:Y:S05]  /*0010*/  EXIT ;  /* 0x000000000000794d */ /* 0x000fea0003800000 */
.L_x_7:
        /* <DEDUP_REMOVED lines=14> */
.L_x_25:


//--------------------- .text._ZN7cutlass13device_kernelIN5flash19enable_sm80_to_sm89INS1_16FlashAttnFwdSm80INS1_25CollectiveMainloopFwdSm80ILi8ELi1ELb0EN4cute5tupleIJNS5_1CILi128EEENS7_ILi64EEENS7_ILi192EEEEEELi192ENS_10bfloat16_tEfNS_4arch4Sm80ELb1ELb0ELb0ELb1ELb0ELb1ELb1ELb0EEENS1_21CollectiveEpilogueFwdINS6_IJS8_SA_S9_EEENS6_IJNS7_ILi1EEESI_SI_EEESC_SE_Li256ELb1ELb1ELb0ELb0EEENS1_19SingleTileSchedulerILb1ELb0ELb1ELi128EEEEEEEEEvNT_6ParamsE --------------------------
	.section	.text._ZN7cutlass13device_kernelIN5flash19enable_sm80_to_sm89INS1_16FlashAttnFwdSm80INS1_25CollectiveMainloopFwdSm80ILi8ELi1ELb0EN4cute5tupleIJNS5_1CILi128EEENS7_ILi64EEENS7_ILi192EEEEEELi192ENS_10bfloat16_tEfNS_4arch4Sm80ELb1ELb0ELb0ELb1ELb0ELb1ELb1ELb0EEENS1_21CollectiveEpilogueFwdINS6_IJS8_SA_S9_EEENS6_IJNS7_ILi1EEESI_SI_EEESC_SE_Li256ELb1ELb1ELb0ELb0EEENS1_19SingleTileSchedulerILb1ELb0ELb1ELi128EEEEEEEEEvNT_6ParamsE,"ax",@progbits
	.align	128
.text._ZN7cutlass13device_kernelIN5flash19enable_sm80_to_sm89INS1_16FlashAttnFwdSm80INS1_25CollectiveMainloopFwdSm80ILi8ELi1ELb0EN4cute5tupleIJNS5_1CILi128EEENS7_ILi64EEENS7_ILi192EEEEEELi192ENS_10bfloat16_tEfNS_4arch4Sm80ELb1ELb0ELb0ELb1ELb0ELb1ELb1ELb0EEENS1_21CollectiveEpilogueFwdINS6_IJS8_SA_S9_EEENS6_IJNS7_ILi1EEESI_SI_EEESC_SE_Li256ELb1ELb1ELb0ELb0EEENS1_19SingleTileSchedulerILb1ELb0ELb1ELi128EEEEEEEEEvNT_6ParamsE:
        .type           _ZN7cutlass13device_kernelIN5flash19enable_sm80_to_sm89INS1_16FlashAttnFwdSm80INS1_25CollectiveMainloopFwdSm80ILi8ELi1ELb0EN4cute5tupleIJNS5_1CILi128EEENS7_ILi64EEENS7_ILi192EEEEEELi192ENS_10bfloat16_tEfNS_4arch4Sm80ELb1ELb0ELb0ELb1ELb0ELb1ELb1ELb0EEENS1_21CollectiveEpilogueFwdINS6_IJS8_SA_S9_EEENS6_IJNS7_ILi1EEESI_SI_EEESC_SE_Li256ELb1ELb1ELb0ELb0EEENS1_19SingleTileSchedulerILb1ELb0ELb1ELi128EEEEEEEEEvNT_6ParamsE,@function
        .size           _ZN7cutlass13device_kernelIN5flash19enable_sm80_to_sm89INS1_16FlashAttnFwdSm80INS1_25CollectiveMainloopFwdSm80ILi8ELi1ELb0EN4cute5tupleIJNS5_1CILi128EEENS7_ILi64EEENS7_ILi192EEEEEELi192ENS_10bfloat16_tEfNS_4arch4Sm80ELb1ELb0ELb0ELb1ELb0ELb1ELb1ELb0EEENS1_21CollectiveEpilogueFwdINS6_IJS8_SA_S9_EEENS6_IJNS7_ILi1EEESI_SI_EEESC_SE_Li256ELb1ELb1ELb0ELb0EEENS1_19SingleTileSchedulerILb1ELb0ELb1ELi128EEEEEEEEEvNT_6ParamsE,(.L_x_26 - _ZN7cutlass13device_kernelIN5flash19enable_sm80_to_sm89INS1_16FlashAttnFwdSm80INS1_25CollectiveMainloopFwdSm80ILi8ELi1ELb0EN4cute5tupleIJNS5_1CILi128EEENS7_ILi64EEENS7_ILi192EEEEEELi192ENS_10bfloat16_tEfNS_4arch4Sm80ELb1ELb0ELb0ELb1ELb0ELb1ELb1ELb0EEENS1_21CollectiveEpilogueFwdINS6_IJS8_SA_S9_EEENS6_IJNS7_ILi1EEESI_SI_EEESC_SE_Li256ELb1ELb1ELb0ELb0EEENS1_19SingleTileSchedulerILb1ELb0ELb1ELi128EEEEEEEEEvNT_6ParamsE)
        .other          _ZN7cutlass13device_kernelIN5flash19enable_sm80_to_sm89INS1_16FlashAttnFwdSm80INS1_25CollectiveMainloopFwdSm80ILi8ELi1ELb0EN4cute5tupleIJNS5_1CILi128EEENS7_ILi64EEENS7_ILi192EEEEEELi192ENS_10bfloat16_tEfNS_4arch4Sm80ELb1ELb0ELb0ELb1ELb0ELb1ELb1ELb0EEENS1_21CollectiveEpilogueFwdINS6_IJS8_SA_S9_EEENS6_IJNS7_ILi1EEESI_SI_EEESC_SE_Li256ELb1ELb1ELb0ELb0EEENS1_19SingleTileSchedulerILb1ELb0ELb1ELi128EEEEEEEEEvNT_6ParamsE,@"STO_CUDA_ENTRY STV_DEFAULT"
_ZN7cutlass13device_kernelIN5flash19enable_sm80_to_sm89INS1_16FlashAttnFwdSm80INS1_25CollectiveMainloopFwdSm80ILi8ELi1ELb0EN4cute5tupleIJNS5_1CILi128EEENS7_ILi64EEENS7_ILi192EEEEEELi192ENS_10bfloat16_tEfNS_4arch4Sm80ELb1ELb0ELb0ELb1ELb0ELb1ELb1ELb0EEENS1_21CollectiveEpilogueFwdINS6_IJS8_SA_S9_EEENS6_IJNS7_ILi1EEESI_SI_EEESC_SE_Li256ELb1ELb1ELb0ELb0EEENS1_19SingleTileSchedulerILb1ELb0ELb1ELi128EEEEEEEEEvNT_6ParamsE:
[----:B------:R-:W-:Y:S01]  /*0000*/  LDC R1, c[0x0][0x37c] ;  /* 0x0000df00ff017b82 */ /* 0x000fe20000000800 */
[----:B------:R-:W-:Y:S05]  /*0010*/  EXIT ;  /* 0x000000000000794d */ /* 0x000fea0003800000 */
.L_x_8:
        /* <DEDUP_REMOVED lines=14> */
.L_x_26:


//--------------------- .text._ZN7cutlass13device_kernelIN5flash19enable_sm80_to_sm89INS1_16FlashAttnFwdSm80INS1_25CollectiveMainloopFwdSm80ILi8ELi2ELb1EN4cute5tupleIJNS5_1CILi128EEENS7_ILi96EEENS7_ILi192EEEEEELi192ENS_10bfloat16_tEfNS_4arch4Sm80ELb0ELb0ELb0ELb0ELb0ELb0ELb1ELb0EEENS1_21CollectiveEpilogueFwdINS6_IJS8_SA_S9_EEENS6_IJNS7_ILi1EEESI_SI_EEESC_SE_Li256ELb0ELb1ELb0ELb0EEENS1_19SingleTileSchedulerILb0ELb0ELb1ELi128EEEEEEEEEvNT_6ParamsE --------------------------
	.section	.text._ZN7cutlass13device_kernelIN5flash19enable_sm80_to_sm89INS1_16FlashAttnFwdSm80INS1_25CollectiveMainloopFwdSm80ILi8ELi2ELb1EN4cute5tupleIJNS5_1CILi128EEENS7_ILi96EEENS7_ILi192EEEEEELi192ENS_10bfloat16_tEfNS_4arch4Sm80ELb0ELb0ELb0ELb0ELb0ELb0ELb1ELb0EEENS1_21CollectiveEpilogueFwdINS6_IJS8_SA_S9_EEENS6_IJNS7_ILi1EEESI_SI_EEESC_SE_Li256ELb0ELb1ELb0ELb0EEENS1_19SingleTileSchedulerILb0ELb0ELb1ELi128EEEEEEEEEvNT_6ParamsE,"ax",@progbits
	.align	128
.text._ZN7cutlass13device_kernelIN5flash19enable_sm80_to_sm89INS1_16FlashAttnFwdSm80INS1_25CollectiveMainloopFwdSm80ILi8ELi2ELb1EN4cute5tupleIJNS5_1CILi128EEENS7_ILi96EEENS7_ILi192EEEEEELi192ENS_10bfloat16_tEfNS_4arch4Sm80ELb0ELb0ELb0ELb0ELb0ELb0ELb1ELb0EEENS1_21CollectiveEpilogueFwdINS6_IJS8_SA_S9_EEENS6_IJNS7_ILi1EEESI_SI_EEESC_SE_Li256ELb0ELb1ELb0ELb0EEENS1_19SingleTileSchedulerILb0ELb0ELb1ELi128EEEEEEEEEvNT_6ParamsE:
        .type           _ZN7cutlass13device_kernelIN5flash19enable_sm80_to_sm89INS1_16FlashAttnFwdSm80INS1_25CollectiveMainloopFwdSm80ILi8ELi2ELb1EN4cute5tupleIJNS5_1CILi128EEENS7_ILi96EEENS7_ILi192EEEEEELi192ENS_10bfloat16_tEfNS_4arch4Sm80ELb0ELb0ELb0ELb0ELb0ELb0ELb1ELb0EEENS1_21CollectiveEpilogueFwdINS6_IJS8_SA_S9_EEENS6_IJNS7_ILi1EEESI_SI_EEESC_SE_Li256ELb0ELb1ELb0ELb0EEENS1_19SingleTileSchedulerILb0ELb0ELb1ELi128EEEEEEEEEvNT_6ParamsE,@function
        .size           _ZN7cutlass13device_kernelIN5flash19enable_sm80_to_sm89INS1_16FlashAttnFwdSm80INS1_25CollectiveMainloopFwdSm80ILi8ELi2ELb1EN4cute5tupleIJNS5_1CILi128EEENS7_ILi96EEENS7_ILi192EEEEEELi192ENS_10bfloat16_tEfNS_4arch4Sm80ELb0ELb0ELb0ELb0ELb0ELb0ELb1ELb0EEENS1_21CollectiveEpilogueFwdINS6_IJS8_SA_S9_EEENS6_IJNS7_ILi1EEESI_SI_EEESC_SE_Li256ELb0ELb1ELb0ELb0EEENS1_19SingleTileSchedulerILb0ELb0ELb1ELi128EEEEEEEEEvNT_6ParamsE,(.L_x_27 - _ZN7cutlass13device_kernelIN5flash19enable_sm80_to_sm89INS1_16FlashAttnFwdSm80INS1_25CollectiveMainloopFwdSm80ILi8ELi2ELb1EN4cute5tupleIJNS5_1CILi128EEENS7_ILi96EEENS7_ILi192EEEEEELi192ENS_10bfloat16_tEfNS_4arch4Sm80ELb0ELb0ELb0ELb0ELb0ELb0ELb1ELb0EEENS1_21CollectiveEpilogueFwdINS6_IJS8_SA_S9_EEENS6_IJNS7_ILi1EEESI_SI_EEESC_SE_Li256ELb0ELb1ELb0ELb0EEENS1_19SingleTileSchedulerILb0ELb0ELb1ELi128EEEEEEEEEvNT_6ParamsE)
        .other          _ZN7cutlass13device_kernelIN5flash19enable_sm80_to_sm89INS1_16FlashAttnFwdSm80INS1_25CollectiveMainloopFwdSm80ILi8ELi2ELb1EN4cute5tupleIJNS5_1CILi128EEENS7_ILi96EEENS7_ILi192EEEEEELi192ENS_10bfloat16_tEfNS_4arch4Sm80ELb0ELb0ELb0ELb0ELb0ELb0ELb1ELb0EEENS1_21CollectiveEpilogueFwdINS6_IJS8_SA_S9_EEENS6_IJNS7_ILi1EEESI_SI_EEESC_SE_Li256ELb0ELb1ELb0ELb0EEENS1_19SingleTileSchedulerILb0ELb0ELb1ELi128EEEEEEEEEvNT_6ParamsE,@"STO_CUDA_ENTRY STV_DEFAULT"
_ZN7cutlass13device_kernelIN5flash19enable_sm80_to_sm89INS1_16FlashAttnFwdSm80INS1_25CollectiveMainloopFwdSm80ILi8ELi2ELb1EN4cute5tupleIJNS5_1CILi128EEENS7_ILi96EEENS7_ILi192EEEEEELi192ENS_10bfloat16_tEfNS_4arch4Sm80ELb0ELb0ELb0ELb0ELb0ELb0ELb1ELb0EEENS1_21CollectiveEpilogueFwdINS6_IJS8_SA_S9_EEENS6_IJNS7_ILi1EEESI_SI_EEESC_SE_Li256ELb0ELb1ELb0ELb0EEENS1_19SingleTileSchedulerILb0ELb0ELb1ELi128EEEEEEEEEvNT_6ParamsE:
[----:B------:R-:W-:Y:S01]  /*0000*/  LDC R1, c[0x0][0x37c] ;  /* 0x0000df00ff017b82 */ /* 0x000fe20000000800 */
[----:B------:R-:W-:Y:S05]  /*0010*/  EXIT ;  /* 0x000000000000794d */ /* 0x000fea0003800000 */
.L_x_9:
        /* <DEDUP_REMOVED lines=14> */
.L_x_27:


//--------------------- .text._ZN7cutlass13device_kernelIN5flash19enable_sm80_to_sm89INS1_16FlashAttnFwdSm80INS1_25CollectiveMainloopFwdSm80ILi8ELi2ELb1EN4cute5tupleIJNS5_1CILi128EEENS7_ILi96EEENS7_ILi192EEEEEELi192ENS_10bfloat16_tEfNS_4arch4Sm80ELb0ELb0ELb0ELb1ELb0ELb0ELb1ELb0EEENS1_21CollectiveEpilogueFwdINS6_IJS8_SA_S9_EEENS6_IJNS7_ILi1EEESI_SI_EEESC_SE_Li256ELb1ELb1ELb0ELb0EEENS1_19SingleTileSchedulerILb1ELb0ELb1ELi128EEEEEEEEEvNT_6ParamsE --------------------------
	.section	.text._ZN7cutlass13device_kernelIN5flash19enable_sm80_to_sm89INS1_16FlashAttnFwdSm80INS1_25CollectiveMainloopFwdSm80ILi8ELi2ELb1EN4cute5tupleIJNS5_1CILi128EEENS7_ILi96EEENS7_ILi192EEEEEELi192ENS_10bfloat16_tEfNS_4arch4Sm80ELb0ELb0ELb0ELb1ELb0ELb0ELb1ELb0EEENS1_21CollectiveEpilogueFwdINS6_IJS8_SA_S9_EEENS6_IJNS7_ILi1EEESI_SI_EEESC_SE_Li256ELb1ELb1ELb0ELb0EEENS1_19SingleTileSchedulerILb1ELb0ELb1ELi128EEEEEEEEEvNT_6ParamsE,"ax",@progbits
	.align	128
.text._ZN7cutlass13device_kernelIN5flash19enable_sm80_to_sm89INS1_16FlashAttnFwdSm80INS1_25CollectiveMainloopFwdSm80ILi8ELi2ELb1EN4cute5tupleIJNS5_1CILi128EEENS7_ILi96EEENS7_ILi192EEEEEELi192ENS_10bfloat16_tEfNS_4arch4Sm80ELb0ELb0ELb0ELb1ELb0ELb0ELb1ELb0EEENS1_21CollectiveEpilogueFwdINS6_IJS8_SA_S9_EEENS6_IJNS7_ILi1EEESI_SI_EEESC_SE_Li256ELb1ELb1ELb0ELb0EEENS1_19SingleTileSchedulerILb1ELb0ELb1ELi128EEEEEEEEEvNT_6ParamsE:
        .type           _ZN7cutlass13device_kernelIN5flash19enable_sm80_to_sm89INS1_16FlashAttnFwdSm80INS1_25CollectiveMainloopFwdSm80ILi8ELi2ELb1EN4cute5tupleIJNS5_1CILi128EEENS7_ILi96EEENS7_ILi192EEEEEELi192ENS_10bfloat16_tEfNS_4arch4Sm80ELb0ELb0ELb0ELb1ELb0ELb0ELb1ELb0EEENS1_21CollectiveEpilogueFwdINS6_IJS8_SA_S9_EEENS6_IJNS7_ILi1EEESI_SI_EEESC_SE_Li256ELb1ELb1ELb0ELb0EEENS1_19SingleTileSchedulerILb1ELb0ELb1ELi128EEEEEEEEEvNT_6ParamsE,@function
        .size           _ZN7cutlass13device_kernelIN5flash19enable_sm80_to_sm89INS1_16FlashAttnFwdSm80INS1_25CollectiveMainloopFwdSm80ILi8ELi2ELb1EN4cute5tupleIJNS5_1CILi128EEENS7_ILi96EEENS7_ILi192EEEEEELi192ENS_10bfloat16_tEfNS_4arch4Sm80ELb0ELb0ELb0ELb1ELb0ELb0ELb1ELb0EEENS1_21CollectiveEpilogueFwdINS6_IJS8_SA_S9_EEENS6_IJNS7_ILi1EEESI_SI_EEESC_SE_Li256ELb1ELb1ELb0ELb0EEENS1_19SingleTileSchedulerILb1ELb0ELb1ELi128EEEEEEEEEvNT_6ParamsE,(.L_x_28 - _ZN7cutlass13device_kernelIN5flash19enable_sm80_to_sm89INS1_16FlashAttnFwdSm80INS1_25CollectiveMainloopFwdSm80ILi8ELi2ELb1EN4cute5tupleIJNS5_1CILi128EEENS7_ILi96EEENS7_ILi192EEEEEELi192ENS_10bfloat16_tEfNS_4arch4Sm80ELb0ELb0ELb0ELb1ELb0ELb0ELb1ELb0EEENS1_21CollectiveEpilogueFwdINS6_IJS8_SA_S9_EEENS6_IJNS7_ILi1EEESI_SI_EEESC_SE_Li256ELb1ELb1ELb0ELb0EEENS1_19SingleTileSchedulerILb1ELb0ELb1ELi128EEEEEEEEEvNT_6ParamsE)
        .other          _ZN7cutlass13device_kernelIN5flash19enable_sm80_to_sm89INS1_16FlashAttnFwdSm80INS1_25CollectiveMainloopFwdSm80ILi8ELi2ELb1EN4cute5tupleIJNS5_1CILi128EEENS7_ILi96EEENS7_ILi192EEEEEELi192ENS_10bfloat16_tEfNS_4arch4Sm80ELb0ELb0ELb0ELb1ELb0ELb0ELb1ELb0EEENS1_21CollectiveEpilogueFwdINS6_IJS8_SA_S9_EEENS6_IJNS7_ILi1EEESI_SI_EEESC_SE_Li256ELb1ELb1ELb0ELb0EEENS1_19SingleTileSchedulerILb1ELb0ELb1ELi128EEEEEEEEEvNT_6ParamsE,@"STO_CUDA_ENTRY STV_DEFAULT"
_ZN7cutlass13device_kernelIN5flash19enable_sm80_to_sm89INS1_16FlashAttnFwdSm80INS1_25CollectiveMainloopFwdSm80ILi8ELi2ELb1EN4cute5tupleIJNS5_1CILi128EEENS7_ILi96EEENS7_ILi192EEEEEELi192ENS_10bfloat16_tEfNS_4arch4Sm80ELb0ELb0ELb0ELb1ELb0ELb0ELb1ELb0EEENS1_21CollectiveEpilogueFwdINS6_IJS8_SA_S9_EEENS6_IJNS7_ILi1EEESI_SI_EEESC_SE_Li256ELb1ELb1ELb0ELb0EEENS1_19SingleTileSchedulerILb1ELb0ELb1ELi128EEEEEEEEEvNT_6ParamsE:
[----:B------:R-:W-:Y:S01]  /*0000*/  LDC R1, c[0x0][0x37c] ;  /* 0x0000df00ff017b82 */ /* 0x000fe20000000800 */
[----:B------:R-:W-:Y:S05]  /*0010*/  EXIT ;  /* 0x000000000000794d */ /* 0x000fea0003800000 */
.L_x_10:
        /* <DEDUP_REMOVED lines=14> */
.L_x_28:


//--------------------- .text._ZN7cutlass13device_kernelIN5flash19enable_sm80_to_sm89INS1_16FlashAttnFwdSm80INS1_25CollectiveMainloopFwdSm80ILi8ELi2ELb0EN4cute5tupleIJNS5_1CILi128EEENS7_ILi64EEENS7_ILi192EEEEEELi192ENS_10bfloat16_tEfNS_4arch4Sm80ELb0ELb0ELb0ELb1ELb0ELb1ELb1ELb0EEENS1_21CollectiveEpilogueFwdINS6_IJS8_SA_S9_EEENS6_IJNS7_ILi1EEESI_SI_EEESC_SE_Li256ELb1ELb1ELb0ELb0EEENS1_19SingleTileSchedulerILb1ELb0ELb1ELi128EEEEEEEEEvNT_6ParamsE --------------------------
	.section	.text._ZN7cutlass13device_kernelIN5flash19enable_sm80_to_sm89INS1_16FlashAttnFwdSm80INS1_25CollectiveMainloopFwdSm80ILi8ELi2ELb0EN4cute5tupleIJNS5_1CILi128EEENS7_ILi64EEENS7_ILi192EEEEEELi192ENS_10bfloat16_tEfNS_4arch4Sm80ELb0ELb0ELb0ELb1ELb0ELb1ELb1ELb0EEENS1_21CollectiveEpilogueFwdINS6_IJS8_SA_S9_EEENS6_IJNS7_ILi1EEESI_SI_EEESC_SE_Li256ELb1ELb1ELb0ELb0EEENS1_19SingleTileSchedulerILb1ELb0ELb1ELi128EEEEEEEEEvNT_6ParamsE,"ax",@progbits
	.align	128
.text._ZN7cutlass13device_kernelIN5flash19enable_sm80_to_sm89INS1_16FlashAttnFwdSm80INS1_25CollectiveMainloopFwdSm80ILi8ELi2ELb0EN4cute5tupleIJNS5_1CILi128EEENS7_ILi64EEENS7_ILi192EEEEEELi192ENS_10bfloat16_tEfNS_4arch4Sm80ELb0ELb0ELb0ELb1ELb0ELb1ELb1ELb0EEENS1_21CollectiveEpilogueFwdINS6_IJS8_SA_S9_EEENS6_IJNS7_ILi1EEESI_SI_EEESC_SE_Li256ELb1ELb1ELb0ELb0EEENS1_19SingleTileSchedulerILb1ELb0ELb1ELi128EEEEEEEEEvNT_6ParamsE:
        .type           _ZN7cutlass13device_kernelIN5flash19enable_sm80_to_sm89INS1_16FlashAttnFwdSm80INS1_25CollectiveMainloopFwdSm80ILi8ELi2ELb0EN4cute5tupleIJNS5_1CILi128EEENS7_ILi64EEENS7_ILi192EEEEEELi192ENS_10bfloat16_tEfNS_4arch4Sm80ELb0ELb0ELb0ELb1ELb0ELb1ELb1ELb0EEENS1_21CollectiveEpilogueFwdINS6_IJS8_SA_S9_EEENS6_IJNS7_ILi1EEESI_SI_EEESC_SE_Li256ELb1ELb1ELb0ELb0EEENS1_19SingleTileSchedulerILb1ELb0ELb1ELi128EEEEEEEEEvNT_6ParamsE,@function
        .size           _ZN7cutlass13device_kernelIN5flash19enable_sm80_to_sm89INS1_16FlashAttnFwdSm80INS1_25CollectiveMainloopFwdSm80ILi8ELi2ELb0EN4cute5tupleIJNS5_1CILi128EEENS7_ILi64EEENS7_ILi192EEEEEELi192ENS_10bfloat16_tEfNS_4arch4Sm80ELb0ELb0ELb0ELb1ELb0ELb1ELb1ELb0EEENS1_21CollectiveEpilogueFwdINS6_IJS8_SA_S9_EEENS6_IJNS7_ILi1EEESI_SI_EEESC_SE_Li256ELb1ELb1ELb0ELb0EEENS1_19SingleTileSchedulerILb1ELb0ELb1ELi128EEEEEEEEEvNT_6ParamsE,(.L_x_29 - _ZN7cutlass13device_kernelIN5flash19enable_sm80_to_sm89INS1_16FlashAttnFwdSm80INS1_25CollectiveMainloopFwdSm80ILi8ELi2ELb0EN4cute5tupleIJNS5_1CILi128EEENS7_ILi64EEENS7_ILi192EEEEEELi192ENS_10bfloat16_tEfNS_4arch4Sm80ELb0ELb0ELb0ELb1ELb0ELb1ELb1ELb0EEENS1_21CollectiveEpilogueFwdINS6_IJS8_SA_S9_EEENS6_IJNS7_ILi1EEESI_SI_EEESC_SE_Li256ELb1ELb1ELb0ELb0EEENS1_19SingleTileSchedulerILb1ELb0ELb1ELi128EEEEEEEEEvNT_6ParamsE)
        .other          _ZN7cutlass13device_kernelIN5flash19enable_sm80_to_sm89INS1_16FlashAttnFwdSm80INS1_25CollectiveMainloopFwdSm80ILi8ELi2ELb0EN4cute5tupleIJNS5_1CILi128EEENS7_ILi64EEENS7_ILi192EEEEEELi192ENS_10bfloat16_tEfNS_4arch4Sm80ELb0ELb0ELb0ELb1ELb0ELb1ELb1ELb0EEENS1_21CollectiveEpilogueFwdINS6_IJS8_SA_S9_EEENS6_IJNS7_ILi1EEESI_SI_EEESC_SE_Li256ELb1ELb1ELb0ELb0EEENS1_19SingleTileSchedulerILb1ELb0ELb1ELi128EEEEEEEEEvNT_6ParamsE,@"STO_CUDA_ENTRY STV_DEFAULT"
_ZN7cutlass13device_kernelIN5flash19enable_sm80_to_sm89INS1_16FlashAttnFwdSm80INS1_25CollectiveMainloopFwdSm80ILi8ELi2ELb0EN4cute5tupleIJNS5_1CILi128EEENS7_ILi64EEENS7_ILi192EEEEEELi192ENS_10bfloat16_tEfNS_4arch4Sm80ELb0ELb0ELb0ELb1ELb0ELb1ELb1ELb0EEENS1_21CollectiveEpilogueFwdINS6_IJS8_SA_S9_EEENS6_IJNS7_ILi1EEESI_SI_EEESC_SE_Li256ELb1ELb1ELb0ELb0EEENS1_19SingleTileSchedulerILb1ELb0ELb1ELi128EEEEEEEEEvNT_6ParamsE:
[----:B------:R-:W-:Y:S01]  /*0000*/  LDC R1, c[0x0][0x37c] ;  /* 0x0000df00ff017b82 */ /* 0x000fe20000000800 */
[----:B------:R-:W-:Y:S05]  /*0010*/  EXIT ;  /* 0x000000000000794d */ /* 0x000fea0003800000 */
.L_x_11:
        /* <DEDUP_REMOVED lines=14> */
.L_x_29:


//--------------------- .text._ZN7cutlass13device_kernelIN5flash19enable_sm80_to_sm89INS1_16FlashAttnFwdSm80INS1_25CollectiveMainloopFwdSm80ILi8ELi2ELb0EN4cute5tupleIJNS5_1CILi128EEENS7_ILi64EEENS7_ILi192EEEEEELi192ENS_10bfloat16_tEfNS_4arch4Sm80ELb0ELb1ELb0ELb0ELb0ELb0ELb1ELb0EEENS1_21CollectiveEpilogueFwdINS6_IJS8_SA_S9_EEENS6_IJNS7_ILi1EEESI_SI_EEESC_SE_Li256ELb0ELb1ELb0ELb0EEENS1_19SingleTileSchedulerILb0ELb0ELb1ELi128EEEEEEEEEvNT_6ParamsE --------------------------
	.section	.text._ZN7cutlass13device_kernelIN5flash19enable_sm80_to_sm89INS1_16FlashAttnFwdSm80INS1_25CollectiveMainloopFwdSm80ILi8ELi2ELb0EN4cute5tupleIJNS5_1CILi128EEENS7_ILi64EEENS7_ILi192EEEEEELi192ENS_10bfloat16_tEfNS_4arch4Sm80ELb0ELb1ELb0ELb0ELb0ELb0ELb1ELb0EEENS1_21CollectiveEpilogueFwdINS6_IJS8_SA_S9_EEENS6_IJNS7_ILi1EEESI_SI_EEESC_SE_Li256ELb0ELb1ELb0ELb0EEENS1_19SingleTileSchedulerILb0ELb0ELb1ELi128EEEEEEEEEvNT_6ParamsE,"ax",@progbits
	.align	128
.text._ZN7cutlass13device_kernelIN5flash19enable_sm80_to_sm89INS1_16FlashAttnFwdSm80INS1_25CollectiveMainloopFwdSm80ILi8ELi2ELb0EN4cute5tupleIJNS5_1CILi128EEENS7_ILi64EEENS7_ILi192EEEEEELi192ENS_10bfloat16_tEfNS_4arch4Sm80ELb0ELb1ELb0ELb0ELb0ELb0ELb1ELb0EEENS1_21CollectiveEpilogueFwdINS6_IJS8_SA_S9_EEENS6_IJNS7_ILi1EEESI_SI_EEESC_SE_Li256ELb0ELb1ELb0ELb0EEENS1_19SingleTileSchedulerILb0ELb0ELb1ELi128EEEEEEEEEvNT_6ParamsE:
        .type           _ZN7cutlass13device_kernelIN5flash19enable_sm80_to_sm89INS1_16FlashAttnFwdSm80INS1_25CollectiveMainloopFwdSm80ILi8ELi2ELb0EN4cute5tupleIJNS5_1CILi128EEENS7_ILi64EEENS7_ILi192EEEEEELi192ENS_10bfloat16_tEfNS_4arch4Sm80ELb0ELb1ELb0ELb0ELb0ELb0ELb1ELb0EEENS1_21CollectiveEpilogueFwdINS6_IJS8_SA_S9_EEENS6_IJNS7_ILi1EEESI_SI_EEESC_SE_Li256ELb0ELb1ELb0ELb0EEENS1_19SingleTileSchedulerILb0ELb0ELb1ELi128EEEEEEEEEvNT_6ParamsE,@function
        .size           _ZN7cutlass13device_kernelIN5flash19enable_sm80_to_sm89INS1_16FlashAttnFwdSm80INS1_25CollectiveMainloopFwdSm80ILi8ELi2ELb0EN4cute5tupleIJNS5_1CILi128EEENS7_ILi64EEENS7_ILi192EEEEEELi192ENS_10bfloat16_tEfNS_4arch4Sm80ELb0ELb1ELb0ELb0ELb0ELb0ELb1ELb0EEENS1_21CollectiveEpilogueFwdINS6_IJS8_SA_S9_EEENS6_IJNS7_ILi1EEESI_SI_EEESC_SE_Li256ELb0ELb1ELb0ELb0EEENS1_19SingleTileSchedulerILb0ELb0ELb1ELi128EEEEEEEEEvNT_6ParamsE,(.L_x_30 - _ZN7cutlass13device_kernelIN5flash19enable_sm80_to_sm89INS1_16FlashAttnFwdSm80INS1_25CollectiveMainloopFwdSm80ILi8ELi2ELb0EN4cute5tupleIJNS5_1CILi128EEENS7_ILi64EEENS7_ILi192EEEEEELi192ENS_10bfloat16_tEfNS_4arch4Sm80ELb0ELb1ELb0ELb0ELb0ELb0ELb1ELb0EEENS1_21CollectiveEpilogueFwdINS6_IJS8_SA_S9_EEENS6_IJNS7_ILi1EEESI_SI_EEESC_SE_Li256ELb0ELb1ELb0ELb0EEENS1_19SingleTileSchedulerILb0ELb0ELb1ELi128EEEEEEEEEvNT_6ParamsE)
        .other          _ZN7cutlass13device_kernelIN5flash19enable_sm80_to_sm89INS1_16FlashAttnFwdSm80INS1_25CollectiveMainloopFwdSm80ILi8ELi2ELb0EN4cute5tupleIJNS5_1CILi128EEENS7_ILi64EEENS7_ILi192EEEEEELi192ENS_10bfloat16_tEfNS_4arch4Sm80ELb0ELb1ELb0ELb0ELb0ELb0ELb1ELb0EEENS1_21CollectiveEpilogueFwdINS6_IJS8_SA_S9_EEENS6_IJNS7_ILi1EEESI_SI_EEESC_SE_Li256ELb0ELb1ELb0ELb0EEENS1_19SingleTileSchedulerILb0ELb0ELb1ELi128EEEEEEEEEvNT_6ParamsE,@"STO_CUDA_ENTRY STV_DEFAULT"
_ZN7cutlass13device_kernelIN5flash19enable_sm80_to_sm89INS1_16FlashAttnFwdSm80INS1_25CollectiveMainloopFwdSm80ILi8ELi2ELb0EN4cute5tupleIJNS5_1CILi128EEENS7_ILi64EEENS7_ILi192EEEEEELi192ENS_10bfloat16_tEfNS_4arch4Sm80ELb0ELb1ELb0ELb0ELb0ELb0ELb1ELb0EEENS1_21CollectiveEpilogueFwdINS6_IJS8_SA_S9_EEENS6_IJNS7_ILi1EEESI_SI_EEESC_SE_Li256ELb0ELb1ELb0ELb0EEENS1_19SingleTileSchedulerILb0ELb0ELb1ELi128EEEEEEEEEvNT_6ParamsE:
[----:B------:R-:W-:Y:S01]  /*0000*/  LDC R1, c[0x0][0x37c] ;  /* 0x0000df00ff017b82 */ /* 0x000fe20000000800 */
[----:B------:R-:W-:Y:S05]  /*0010*/  EXIT ;  /* 0x000000000000794d */ /* 0x000fea0003800000 */
.L_x_12:
        /* <DEDUP_REMOVED lines=14> */
.L_x_30:


//--------------------- .text._ZN7cutlass13device_kernelIN5flash19enable_sm80_to_sm89INS1_16FlashAttnFwdSm80INS1_25CollectiveMainloopFwdSm80ILi8ELi2ELb0EN4cute5tupleIJNS5_1CILi128EEENS7_ILi64EEENS7_ILi192EEEEEELi192ENS_10bfloat16_tEfNS_4arch4Sm80ELb0ELb1ELb0ELb1ELb0ELb0ELb1ELb0EEENS1_21CollectiveEpilogueFwdINS6_IJS8_SA_S9_EEENS6_IJNS7_ILi1EEESI_SI_EEESC_SE_Li256ELb1ELb1ELb0ELb0EEENS1_19SingleTileSchedulerILb1ELb0ELb1ELi128EEEEEEEEEvNT_6ParamsE --------------------------
	.section	.text._ZN7cutlass13device_kernelIN5flash19enable_sm80_to_sm89INS1_16FlashAttnFwdSm80INS1_25CollectiveMainloopFwdSm80ILi8ELi2ELb0EN4cute5tupleIJNS5_1CILi128EEENS7_ILi64EEENS7_ILi192EEEEEELi192ENS_10bfloat16_tEfNS_4arch4Sm80ELb0ELb1ELb0ELb1ELb0ELb0ELb1ELb0EEENS1_21CollectiveEpilogueFwdINS6_IJS8_SA_S9_EEENS6_IJNS7_ILi1EEESI_SI_EEESC_SE_Li256ELb1ELb1ELb0ELb0EEENS1_19SingleTileSchedulerILb1ELb0ELb1ELi128EEEEEEEEEvNT_6ParamsE,"ax",@progbits
	.align	128
.text._ZN7cutlass13device_kernelIN5flash19enable_sm80_to_sm89INS1_16FlashAttnFwdSm80INS1_25CollectiveMainloopFwdSm80ILi8ELi2ELb0EN4cute5tupleIJNS5_1CILi128EEENS7_ILi64EEENS7_ILi192EEEEEELi192ENS_10bfloat16_tEfNS_4arch4Sm80ELb0ELb1ELb0ELb1ELb0ELb0ELb1ELb0EEENS1_21CollectiveEpilogueFwdINS6_IJS8_SA_S9_EEENS6_IJNS7_ILi1EEESI_SI_EEESC_SE_Li256ELb1ELb1ELb0ELb0EEENS1_19SingleTileSchedulerILb1ELb0ELb1ELi128EEEEEEEEEvNT_6ParamsE:
        .type           _ZN7cutlass13device_kernelIN5flash19enable_sm80_to_sm89INS1_16FlashAttnFwdSm80INS1_25CollectiveMainloopFwdSm80ILi8ELi2ELb0EN4cute5tupleIJNS5_1CILi128EEENS7_ILi64EEENS7_ILi192EEEEEELi192ENS_10bfloat16_tEfNS_4arch4Sm80ELb0ELb1ELb0ELb1ELb0ELb0ELb1ELb0EEENS1_21CollectiveEpilogueFwdINS6_IJS8_SA_S9_EEENS6_IJNS7_ILi1EEESI_SI_EEESC_SE_Li256ELb1ELb1ELb0ELb0EEENS1_19SingleTileSchedulerILb1ELb0ELb1ELi128EEEEEEEEEvNT_6ParamsE,@function
        .size           _ZN7cutlass13device_kernelIN5flash19enable_sm80_to_sm89INS1_16FlashAttnFwdSm80INS1_25CollectiveMainloopFwdSm80ILi8ELi2ELb0EN4cute5tupleIJNS5_1CILi128EEENS7_ILi64EEENS7_ILi192EEEEEELi192ENS_10bfloat16_tEfNS_4arch4Sm80ELb0ELb1ELb0ELb1ELb0ELb0ELb1ELb0EEENS1_21CollectiveEpilogueFwdINS6_IJS8_SA_S9_EEENS6_IJNS7_ILi1EEESI_SI_EEESC_SE_Li256ELb1ELb1ELb0ELb0EEENS1_19SingleTileSchedulerILb1ELb0ELb1ELi128EEEEEEEEEvNT_6ParamsE,(.L_x_31 - _ZN7cutlass13device_kernelIN5flash19enable_sm80_to_sm89INS1_16FlashAttnFwdSm80INS1_25CollectiveMainloopFwdSm80ILi8ELi2ELb0EN4cute5tupleIJNS5_1CILi128EEENS7_ILi64EEENS7_ILi192EEEEEELi192ENS_10bfloat16_tEfNS_4arch4Sm80ELb0ELb1ELb0ELb1ELb0ELb0ELb1ELb0EEENS1_21CollectiveEpilogueFwdINS6_IJS8_SA_S9_EEENS6_IJNS7_ILi1EEESI_SI_EEESC_SE_Li256ELb1ELb1ELb0ELb0EEENS1_19SingleTileSchedulerILb1ELb0ELb1ELi128EEEEEEEEEvNT_6ParamsE)
        .other          _ZN7cutlass13device_kernelIN5flash19enable_sm80_to_sm89INS1_16FlashAttnFwdSm80INS1_25CollectiveMainloopFwdSm80ILi8ELi2ELb0EN4cute5tupleIJNS5_1CILi128EEENS7_ILi64EEENS7_ILi192EEEEEELi192ENS_10bfloat16_tEfNS_4arch4Sm80ELb0ELb1ELb0ELb1ELb0ELb0ELb1ELb0EEENS1_21CollectiveEpilogueFwdINS6_IJS8_SA_S9_EEENS6_IJNS7_ILi1EEESI_SI_EEESC_SE_Li256ELb1ELb1ELb0ELb0EEENS1_19SingleTileSchedulerILb1ELb0ELb1ELi128EEEEEEEEEvNT_6ParamsE,@"STO_CUDA_ENTRY STV_DEFAULT"
_ZN7cutlass13device_kernelIN5flash19enable_sm80_to_sm89INS1_16FlashAttnFwdSm80INS1_25CollectiveMainloopFwdSm80ILi8ELi2ELb0EN4cute5tupleIJNS5_1CILi128EEENS7_ILi64EEENS7_ILi192EEEEEELi192ENS_10bfloat16_tEfNS_4arch4Sm80ELb0ELb1ELb0ELb1ELb0ELb0ELb1ELb0EEENS1_21CollectiveEpilogueFwdINS6_IJS8_SA_S9_EEENS6_IJNS7_ILi1EEESI_SI_EEESC_SE_Li256ELb1ELb1ELb0ELb0EEENS1_19SingleTileSchedulerILb1ELb0ELb1ELi128EEEEEEEEEvNT_6ParamsE:
[----:B------:R-:W-:Y:S01]  /*0000*/  LDC R1, c[0x0][0x37c] ;  /* 0x0000df00ff017b82 */ /* 0x000fe20000000800 */
[----:B------:R-:W-:Y:S05]  /*0010*/  EXIT ;  /* 0x000000000000794d */ /* 0x000fea0003800000 */
.L_x_13:
        /* <DEDUP_REMOVED lines=14> */
.L_x_31:


//--------------------- .text._ZN7cutlass13device_kernelIN5flash19enable_sm80_to_sm89INS1_16FlashAttnFwdSm80INS1_25CollectiveMainloopFwdSm80ILi8ELi2ELb0EN4cute5tupleIJNS5_1CILi128EEENS7_ILi64EEENS7_ILi192EEEEEELi192ENS_10bfloat16_tEfNS_4arch4Sm80ELb0ELb1ELb0ELb1ELb0ELb1ELb1ELb0EEENS1_21CollectiveEpilogueFwdINS6_IJS8_SA_S9_EEENS6_IJNS7_ILi1EEESI_SI_EEESC_SE_Li256ELb1ELb1ELb0ELb0EEENS1_19SingleTileSchedulerILb1ELb0ELb1ELi128EEEEEEEEEvNT_6ParamsE --------------------------
	.section	.text._ZN7cutlass13device_kernelIN5flash19enable_sm80_to_sm89INS1_16FlashAttnFwdSm80INS1_25CollectiveMainloopFwdSm80ILi8ELi2ELb0EN4cute5tupleIJNS5_1CILi128EEENS7_ILi64EEENS7_ILi192EEEEEELi192ENS_10bfloat16_tEfNS_4arch4Sm80ELb0ELb1ELb0ELb1ELb0ELb1ELb1ELb0EEENS1_21CollectiveEpilogueFwdINS6_IJS8_SA_S9_EEENS6_IJNS7_ILi1EEESI_SI_EEESC_SE_Li256ELb1ELb1ELb0ELb0EEENS1_19SingleTileSchedulerILb1ELb0ELb1ELi128EEEEEEEEEvNT_6ParamsE,"ax",@progbits
	.align	128
.text._ZN7cutlass13device_kernelIN5flash19enable_sm80_to_sm89INS1_16FlashAttnFwdSm80INS1_25CollectiveMainloopFwdSm80ILi8ELi2ELb0EN4cute5tupleIJNS5_1CILi128EEENS7_ILi64EEENS7_ILi192EEEEEELi192ENS_10bfloat16_tEfNS_4arch4Sm80ELb0ELb1ELb0ELb1ELb0ELb1ELb1ELb0EEENS1_21CollectiveEpilogueFwdINS6_IJS8_SA_S9_EEENS6_IJNS7_ILi1EEESI_SI_EEESC_SE_Li256ELb1ELb1ELb0ELb0EEENS1_19SingleTileSchedulerILb1ELb0ELb1ELi128EEEEEEEEEvNT_6ParamsE:
        .type           _ZN7cutlass13device_kernelIN5flash19enable_sm80_to_sm89INS1_16FlashAttnFwdSm80INS1_25CollectiveMainloopFwdSm80ILi8ELi2ELb0EN4cute5tupleIJNS5_1CILi128EEENS7_ILi64EEENS7_ILi192EEEEEELi192ENS_10bfloat16_tEfNS_4arch4Sm80ELb0ELb1ELb0ELb1ELb0ELb1ELb1ELb0EEENS1_21CollectiveEpilogueFwdINS6_IJS8_SA_S9_EEENS6_IJNS7_ILi1EEESI_SI_EEESC_SE_Li256ELb1ELb1ELb0ELb0EEENS1_19SingleTileSchedulerILb1ELb0ELb1ELi128EEEEEEEEEvNT_6ParamsE,@function
        .size           _ZN7cutlass13device_kernelIN5flash19enable_sm80_to_sm89INS1_16FlashAttnFwdSm80INS1_25CollectiveMainloopFwdSm80ILi8ELi2ELb0EN4cute5tupleIJNS5_1CILi128EEENS7_ILi64EEENS7_ILi192EEEEEELi192ENS_10bfloat16_tEfNS_4arch4Sm80ELb0ELb1ELb0ELb1ELb0ELb1ELb1ELb0EEENS1_21CollectiveEpilogueFwdINS6_IJS8_SA_S9_EEENS6_IJNS7_ILi1EEESI_SI_EEESC_SE_Li256ELb1ELb1ELb0ELb0EEENS1_19SingleTileSchedulerILb1ELb0ELb1ELi128EEEEEEEEEvNT_6ParamsE,(.L_x_32 - _ZN7cutlass13device_kernelIN5flash19enable_sm80_to_sm89INS1_16FlashAttnFwdSm80INS1_25CollectiveMainloopFwdSm80ILi8ELi2ELb0EN4cute5tupleIJNS5_1CILi128EEENS7_ILi64EEENS7_ILi192EEEEEELi192ENS_10bfloat16_tEfNS_4arch4Sm80ELb0ELb1ELb0ELb1ELb0ELb1ELb1ELb0EEENS1_21CollectiveEpilogueFwdINS6_IJS8_SA_S9_EEENS6_IJNS7_ILi1EEESI_SI_EEESC_SE_Li256ELb1ELb1ELb0ELb0EEENS1_19SingleTileSchedulerILb1ELb0ELb1ELi128EEEEEEEEEvNT_6ParamsE)
        .other          _ZN7cutlass13device_kernelIN5flash19enable_sm80_to_sm89INS1_16FlashAttnFwdSm80INS1_25CollectiveMainloopFwdSm80ILi8ELi2ELb0EN4cute5tupleIJNS5_1CILi128EEENS7_ILi64EEENS7_ILi192EEEEEELi192ENS_10bfloat16_tEfNS_4arch4Sm80ELb0ELb1ELb0ELb1ELb0ELb1ELb1ELb0EEENS1_21CollectiveEpilogueFwdINS6_IJS8_SA_S9_EEENS6_IJNS7_ILi1EEESI_SI_EEESC_SE_Li256ELb1ELb1ELb0ELb0EEENS1_19SingleTileSchedulerILb1ELb0ELb1ELi128EEEEEEEEEvNT_6ParamsE,@"STO_CUDA_ENTRY STV_DEFAULT"
_ZN7cutlass13device_kernelIN5flash19enable_sm80_to_sm89INS1_16FlashAttnFwdSm80INS1_25CollectiveMainloopFwdSm80ILi8ELi2ELb0EN4cute5tupleIJNS5_1CILi128EEENS7_ILi64EEENS7_ILi192EEEEEELi192ENS_10bfloat16_tEfNS_4arch4Sm80ELb0ELb1ELb0ELb1ELb0ELb1ELb1ELb0EEENS1_21CollectiveEpilogueFwdINS6_IJS8_SA_S9_EEENS6_IJNS7_ILi1EEESI_SI_EEESC_SE_Li256ELb1ELb1ELb0ELb0EEENS1_19SingleTileSchedulerILb1ELb0ELb1ELi128EEEEEEEEEvNT_6ParamsE:
[----:B------:R-:W-:Y:S01]  /*0000*/  LDC R1, c[0x0][0x37c] ;  /* 0x0000df00ff017b82 */ /* 0x000fe20000000800 */
[----:B------:R-:W-:Y:S05]  /*0010*/  EXIT ;  /* 0x000000000000794d */ /* 0x000fea0003800000 */
.L_x_14:
        /* <DEDUP_REMOVED lines=14> */
.L_x_32:


//--------------------- .text._ZN7cutlass13device_kernelIN5flash19enable_sm80_to_sm89INS1_16FlashAttnFwdSm80INS1_25CollectiveMainloopFwdSm80ILi8ELi2ELb1EN4cute5tupleIJNS5_1CILi128EEENS7_ILi96EEENS7_ILi192EEEEEELi192ENS_10bfloat16_tEfNS_4arch4Sm80ELb1ELb0ELb0ELb0ELb0ELb0ELb1ELb0EEENS1_21CollectiveEpilogueFwdINS6_IJS8_SA_S9_EEENS6_IJNS7_ILi1EEESI_SI_EEESC_SE_Li256ELb0ELb1ELb0ELb0EEENS1_30DynamicPersistentTileSchedulerILi256ELi256ELb0ELb1ELb0EEEEEEEEEvNT_6ParamsE --------------------------
	.section	.text._ZN7cutlass13device_kernelIN5flash19enable_sm80_to_sm89INS1_16FlashAttnFwdSm80INS1_25CollectiveMainloopFwdSm80ILi8ELi2ELb1EN4cute5tupleIJNS5_1CILi128EEENS7_ILi96EEENS7_ILi192EEEEEELi192ENS_10bfloat16_tEfNS_4arch4Sm80ELb1ELb0ELb0ELb0ELb0ELb0ELb1ELb0EEENS1_21CollectiveEpilogueFwdINS6_IJS8_SA_S9_EEENS6_IJNS7_ILi1EEESI_SI_EEESC_SE_Li256ELb0ELb1ELb0ELb0EEENS1_30DynamicPersistentTileSchedulerILi256ELi256ELb0ELb1ELb0EEEEEEEEEvNT_6ParamsE,"ax",@progbits
	.align	128
.text._ZN7cutlass13device_kernelIN5flash19enable_sm80_to_sm89INS1_16FlashAttnFwdSm80INS1_25CollectiveMainloopFwdSm80ILi8ELi2ELb1EN4cute5tupleIJNS5_1CILi128EEENS7_ILi96EEENS7_ILi192EEEEEELi192ENS_10bfloat16_tEfNS_4arch4Sm80ELb1ELb0ELb0ELb0ELb0ELb0ELb1ELb0EEENS1_21CollectiveEpilogueFwdINS6_IJS8_SA_S9_EEENS6_IJNS7_ILi1EEESI_SI_EEESC_SE_Li256ELb0ELb1ELb0ELb0EEENS1_30DynamicPersistentTileSchedulerILi256ELi256ELb0ELb1ELb0EEEEEEEEEvNT_6ParamsE:
        .type           _ZN7cutlass13device_kernelIN5flash19enable_sm80_to_sm89INS1_16FlashAttnFwdSm80INS1_25CollectiveMainloopFwdSm80ILi8ELi2ELb1EN4cute5tupleIJNS5_1CILi128EEENS7_ILi96EEENS7_ILi192EEEEEELi192ENS_10bfloat16_tEfNS_4arch4Sm80ELb1ELb0ELb0ELb0ELb0ELb0ELb1ELb0EEENS1_21CollectiveEpilogueFwdINS6_IJS8_SA_S9_EEENS6_IJNS7_ILi1EEESI_SI_EEESC_SE_Li256ELb0ELb1ELb0ELb0EEENS1_30DynamicPersistentTileSchedulerILi256ELi256ELb0ELb1ELb0EEEEEEEEEvNT_6ParamsE,@function
        .size           _ZN7cutlass13device_kernelIN5flash19enable_sm80_to_sm89INS1_16FlashAttnFwdSm80INS1_25CollectiveMainloopFwdSm80ILi8ELi2ELb1EN4cute5tupleIJNS5_1CILi128EEENS7_ILi96EEENS7_ILi192EEEEEELi192ENS_10bfloat16_tEfNS_4arch4Sm80ELb1ELb0ELb0ELb0ELb0ELb0ELb1ELb0EEENS1_21CollectiveEpilogueFwdINS6_IJS8_SA_S9_EEENS6_IJNS7_ILi1EEESI_SI_EEESC_SE_Li256ELb0ELb1ELb0ELb0EEENS1_30DynamicPersistentTileSchedulerILi256ELi256ELb0ELb1ELb0EEEEEEEEEvNT_6ParamsE,(.L_x_33 - _ZN7cutlass13device_kernelIN5flash19enable_sm80_to_sm89INS1_16FlashAttnFwdSm80INS1_25CollectiveMainloopFwdSm80ILi8ELi2ELb1EN4cute5tupleIJNS5_1CILi128EEENS7_ILi96EEENS7_ILi192EEEEEELi192ENS_10bfloat16_tEfNS_4arch4Sm80ELb1ELb0ELb0ELb0ELb0ELb0ELb1ELb0EEENS1_21CollectiveEpilogueFwdINS6_IJS8_SA_S9_EEENS6_IJNS7_ILi1EEESI_SI_EEESC_SE_Li256ELb0ELb1ELb0ELb0EEENS1_30DynamicPersistentTileSchedulerILi256ELi256ELb0ELb1ELb0EEEEEEEEEvNT_6ParamsE)
        .other          _ZN7cutlass13device_kernelIN5flash19enable_sm80_to_sm89INS1_16FlashAttnFwdSm80INS1_25CollectiveMainloopFwdSm80ILi8ELi2ELb1EN4cute5tupleIJNS5_1CILi128EEENS7_ILi96EEENS7_ILi192EEEEEELi192ENS_10bfloat16_tEfNS_4arch4Sm80ELb1ELb0ELb0ELb0ELb0ELb0ELb1ELb0EEENS1_21CollectiveEpilogueFwdINS6_IJS8_SA_S9_EEENS6_IJNS7_ILi1EEESI_SI_EEESC_SE_Li256ELb0ELb1ELb0ELb0EEENS1_30DynamicPersistentTileSchedulerILi256ELi256ELb0ELb1ELb0EEEEEEEEEvNT_6ParamsE,@"STO_CUDA_ENTRY STV_DEFAULT"
_ZN7cutlass13device_kernelIN5flash19enable_sm80_to_sm89INS1_16FlashAttnFwdSm80INS1_25CollectiveMainloopFwdSm80ILi8ELi2ELb1EN4cute5tupleIJNS5_1CILi128EEENS7_ILi96EEENS7_ILi192EEEEEELi192ENS_10bfloat16_tEfNS_4arch4Sm80ELb1ELb0ELb0ELb0ELb0ELb0ELb1ELb0EEENS1_21CollectiveEpilogueFwdINS6_IJS8_SA_S9_EEENS6_IJNS7_ILi1EEESI_SI_EEESC_SE_Li256ELb0ELb1ELb0ELb0EEENS1_30DynamicPersistentTileSchedulerILi256ELi256ELb0ELb1ELb0EEEEEEEEEvNT_6ParamsE:
[----:B------:R-:W-:Y:S01]  /*0000*/  LDC R1, c[0x0][0x37c] ;  /* 0x0000df00ff017b82 */ /* 0x000fe20000000800 */
[----:B------:R-:W-:Y:S05]  /*0010*/  EXIT ;  /* 0x000000000000794d */ /* 0x000fea0003800000 */
.L_x_15:
        /* <DEDUP_REMOVED lines=14> */
.L_x_33:


//--------------------- .text._ZN7cutlass13device_kernelIN5flash19enable_sm80_to_sm89INS1_16FlashAttnFwdSm80INS1_25CollectiveMainloopFwdSm80ILi8ELi2ELb1EN4cute5tupleIJNS5_1CILi128EEENS7_ILi96EEENS7_ILi192EEEEEELi192ENS_10bfloat16_tEfNS_4arch4Sm80ELb1ELb0ELb0ELb1ELb0ELb0ELb1ELb0EEENS1_21CollectiveEpilogueFwdINS6_IJS8_SA_S9_EEENS6_IJNS7_ILi1EEESI_SI_EEESC_SE_Li256ELb1ELb1ELb0ELb0EEENS1_19SingleTileSchedulerILb1ELb0ELb1ELi128EEEEEEEEEvNT_6ParamsE --------------------------
	.section	.text._ZN7cutlass13device_kernelIN5flash19enable_sm80_to_sm89INS1_16FlashAttnFwdSm80INS1_25CollectiveMainloopFwdSm80ILi8ELi2ELb1EN4cute5tupleIJNS5_1CILi128EEENS7_ILi96EEENS7_ILi192EEEEEELi192ENS_10bfloat16_tEfNS_4arch4Sm80ELb1ELb0ELb0ELb1ELb0ELb0ELb1ELb0EEENS1_21CollectiveEpilogueFwdINS6_IJS8_SA_S9_EEENS6_IJNS7_ILi1EEESI_SI_EEESC_SE_Li256ELb1ELb1ELb0ELb0EEENS1_19SingleTileSchedulerILb1ELb0ELb1ELi128EEEEEEEEEvNT_6ParamsE,"ax",@progbits
	.align	128
.text._ZN7cutlass13device_kernelIN5flash19enable_sm80_to_sm89INS1_16FlashAttnFwdSm80INS1_25CollectiveMainloopFwdSm80ILi8ELi2ELb1EN4cute5tupleIJNS5_1CILi128EEENS7_ILi96EEENS7_ILi192EEEEEELi192ENS_10bfloat16_tEfNS_4arch4Sm80ELb1ELb0ELb0ELb1ELb0ELb0ELb1ELb0EEENS1_21CollectiveEpilogueFwdINS6_IJS8_SA_S9_EEENS6_IJNS7_ILi1EEESI_SI_EEESC_SE_Li256ELb1ELb1ELb0ELb0EEENS1_19SingleTileSchedulerILb1ELb0ELb1ELi128EEEEEEEEEvNT_6ParamsE:
        .type           _ZN7cutlass13device_kernelIN5flash19enable_sm80_to_sm89INS1_16FlashAttnFwdSm80INS1_25CollectiveMainloopFwdSm80ILi8ELi2ELb1EN4cute5tupleIJNS5_1CILi128EEENS7_ILi96EEENS7_ILi192EEEEEELi192ENS_10bfloat16_tEfNS_4arch4Sm80ELb1ELb0ELb0ELb1ELb0ELb0ELb1ELb0EEENS1_21CollectiveEpilogueFwdINS6_IJS8_SA_S9_EEENS6_IJNS7_ILi1EEESI_SI_EEESC_SE_Li256ELb1ELb1ELb0ELb0EEENS1_19SingleTileSchedulerILb1ELb0ELb1ELi128EEEEEEEEEvNT_6ParamsE,@function
        .size           _ZN7cutlass13device_kernelIN5flash19enable_sm80_to_sm89INS1_16FlashAttnFwdSm80INS1_25CollectiveMainloopFwdSm80ILi8ELi2ELb1EN4cute5tupleIJNS5_1CILi128EEENS7_ILi96EEENS7_ILi192EEEEEELi192ENS_10bfloat16_tEfNS_4arch4Sm80ELb1ELb0ELb0ELb1ELb0ELb0ELb1ELb0EEENS1_21CollectiveEpilogueFwdINS6_IJS8_SA_S9_EEENS6_IJNS7_ILi1EEESI_SI_EEESC_SE_Li256ELb1ELb1ELb0ELb0EEENS1_19SingleTileSchedulerILb1ELb0ELb1ELi128EEEEEEEEEvNT_6ParamsE,(.L_x_34 - _ZN7cutlass13device_kernelIN5flash19enable_sm80_to_sm89INS1_16FlashAttnFwdSm80INS1_25CollectiveMainloopFwdSm80ILi8ELi2ELb1EN4cute5tupleIJNS5_1CILi128EEENS7_ILi96EEENS7_ILi192EEEEEELi192ENS_10bfloat16_tEfNS_4arch4Sm80ELb1ELb0ELb0ELb1ELb0ELb0ELb1ELb0EEENS1_21CollectiveEpilogueFwdINS6_IJS8_SA_S9_EEENS6_IJNS7_ILi1EEESI_SI_EEESC_SE_Li256ELb1ELb1ELb0ELb0EEENS1_19SingleTileSchedulerILb1ELb0ELb1ELi128EEEEEEEEEvNT_6ParamsE)
        .other          _ZN7cutlass13device_kernelIN5flash19enable_sm80_to_sm89INS1_16FlashAttnFwdSm80INS1_25CollectiveMainloopFwdSm80ILi8ELi2ELb1EN4cute5tupleIJNS5_1CILi128EEENS7_ILi96EEENS7_ILi192EEEEEELi192ENS_10bfloat16_tEfNS_4arch4Sm80ELb1ELb0ELb0ELb1ELb0ELb0ELb1ELb0EEENS1_21CollectiveEpilogueFwdINS6_IJS8_SA_S9_EEENS6_IJNS7_ILi1EEESI_SI_EEESC_SE_Li256ELb1ELb1ELb0ELb0EEENS1_19SingleTileSchedulerILb1ELb0ELb1ELi128EEEEEEEEEvNT_6ParamsE,@"STO_CUDA_ENTRY STV_DEFAULT"
_ZN7cutlass13device_kernelIN5flash19enable_sm80_to_sm89INS1_16FlashAttnFwdSm80INS1_25CollectiveMainloopFwdSm80ILi8ELi2ELb1EN4cute5tupleIJNS5_1CILi128EEENS7_ILi96EEENS7_ILi192EEEEEELi192ENS_10bfloat16_tEfNS_4arch4Sm80ELb1ELb0ELb0ELb1ELb0ELb0ELb1ELb0EEENS1_21CollectiveEpilogueFwdINS6_IJS8_SA_S9_EEENS6_IJNS7_ILi1EEESI_SI_EEESC_SE_Li256ELb1ELb1ELb0ELb0EEENS1_19SingleTileSchedulerILb1ELb0ELb1ELi128EEEEEEEEEvNT_6ParamsE:
[----:B------:R-:W-:Y:S01]  /*0000*/  LDC R1, c[0x0][0x37c] ;  /* 0x0000df00ff017b82 */ /* 0x000fe20000000800 */
[----:B------:R-:W-:Y:S05]  /*0010*/  EXIT ;  /* 0x000000000000794d */ /* 0x000fea0003800000 */
.L_x_16:
        /* <DEDUP_REMOVED lines=14> */
.L_x_34:


//--------------------- .text._ZN7cutlass13device_kernelIN5flash19enable_sm80_to_sm89INS1_16FlashAttnFwdSm80INS1_25CollectiveMainloopFwdSm80ILi8ELi2ELb0EN4cute5tupleIJNS5_1CILi128EEENS7_ILi64EEENS7_ILi192EEEEEELi192ENS_10bfloat16_tEfNS_4arch4Sm80ELb1ELb0ELb0ELb1ELb0ELb1ELb1ELb0EEENS1_21CollectiveEpilogueFwdINS6_IJS8_SA_S9_EEENS6_IJNS7_ILi1EEESI_SI_EEESC_SE_Li256ELb1ELb1ELb0ELb0EEENS1_19SingleTileSchedulerILb1ELb0ELb1ELi128EEEEEEEEEvNT_6ParamsE --------------------------
	.section	.text._ZN7cutlass13device_kernelIN5flash19enable_sm80_to_sm89INS1_16FlashAttnFwdSm80INS1_25CollectiveMainloopFwdSm80ILi8ELi2ELb0EN4cute5tupleIJNS5_1CILi128EEENS7_ILi64EEENS7_ILi192EEEEEELi192ENS_10bfloat16_tEfNS_4arch4Sm80ELb1ELb0ELb0ELb1ELb0ELb1ELb1ELb0EEENS1_21CollectiveEpilogueFwdINS6_IJS8_SA_S9_EEENS6_IJNS7_ILi1EEESI_SI_EEESC_SE_Li256ELb1ELb1ELb0ELb0EEENS1_19SingleTileSchedulerILb1ELb0ELb1ELi128EEEEEEEEEvNT_6ParamsE,"ax",@progbits
	.align	128
.text._ZN7cutlass13device_kernelIN5flash19enable_sm80_to_sm89INS1_16FlashAttnFwdSm80INS1_25CollectiveMainloopFwdSm80ILi8ELi2ELb0EN4cute5tupleIJNS5_1CILi128EEENS7_ILi64EEENS7_ILi192EEEEEELi192ENS_10bfloat16_tEfNS_4arch4Sm80ELb1ELb0ELb0ELb1ELb0ELb1ELb1ELb0EEENS1_21CollectiveEpilogueFwdINS6_IJS8_SA_S9_EEENS6_IJNS7_ILi1EEESI_SI_EEESC_SE_Li256ELb1ELb1ELb0ELb0EEENS1_19SingleTileSchedulerILb1ELb0ELb1ELi128EEEEEEEEEvNT_6ParamsE:
        .type           _ZN7cutlass13device_kernelIN5flash19enable_sm80_to_sm89INS1_16FlashAttnFwdSm80INS1_25CollectiveMainloopFwdSm80ILi8ELi2ELb0EN4cute5tupleIJNS5_1CILi128EEENS7_ILi64EEENS7_ILi192EEEEEELi192ENS_10bfloat16_tEfNS_4arch4Sm80ELb1ELb0ELb0ELb1ELb0ELb1ELb1ELb0EEENS1_21CollectiveEpilogueFwdINS6_IJS8_SA_S9_EEENS6_IJNS7_ILi1EEESI_SI_EEESC_SE_Li256ELb1ELb1ELb0ELb0EEENS1_19SingleTileSchedulerILb1ELb0ELb1ELi128EEEEEEEEEvNT_6ParamsE,@function
        .size           _ZN7cutlass13device_kernelIN5flash19enable_sm80_to_sm89INS1_16FlashAttnFwdSm80INS1_25CollectiveMainloopFwdSm80ILi8ELi2ELb0EN4cute5tupleIJNS5_1CILi128EEENS7_ILi64EEENS7_ILi192EEEEEELi192ENS_10bfloat16_tEfNS_4arch4Sm80ELb1ELb0ELb0ELb1ELb0ELb1ELb1ELb0EEENS1_21CollectiveEpilogueFwdINS6_IJS8_SA_S9_EEENS6_IJNS7_ILi1EEESI_SI_EEESC_SE_Li256ELb1ELb1ELb0ELb0EEENS1_19SingleTileSchedulerILb1ELb0ELb1ELi128EEEEEEEEEvNT_6ParamsE,(.L_x_35 - _ZN7cutlass13device_kernelIN5flash19enable_sm80_to_sm89INS1_16FlashAttnFwdSm80INS1_25CollectiveMainloopFwdSm80ILi8ELi2ELb0EN4cute5tupleIJNS5_1CILi128EEENS7_ILi64EEENS7_ILi192EEEEEELi192ENS_10bfloat16_tEfNS_4arch4Sm80ELb1ELb0ELb0ELb1ELb0ELb1ELb1ELb0EEENS1_21CollectiveEpilogueFwdINS6_IJS8_SA_S9_EEENS6_IJNS7_ILi1EEESI_SI_EEESC_SE_Li256ELb1ELb1ELb0ELb0EEENS1_19SingleTileSchedulerILb1ELb0ELb1ELi128EEEEEEEEEvNT_6ParamsE)
        .other          _ZN7cutlass13device_kernelIN5flash19enable_sm80_to_sm89INS1_16FlashAttnFwdSm80INS1_25CollectiveMainloopFwdSm80ILi8ELi2ELb0EN4cute5tupleIJNS5_1CILi128EEENS7_ILi64EEENS7_ILi192EEEEEELi192ENS_10bfloat16_tEfNS_4arch4Sm80ELb1ELb0ELb0ELb1ELb0ELb1ELb1ELb0EEENS1_21CollectiveEpilogueFwdINS6_IJS8_SA_S9_EEENS6_IJNS7_ILi1EEESI_SI_EEESC_SE_Li256ELb1ELb1ELb0ELb0EEENS1_19SingleTileSchedulerILb1ELb0ELb1ELi128EEEEEEEEEvNT_6ParamsE,@"STO_CUDA_ENTRY STV_DEFAULT"
_ZN7cutlass13device_kernelIN5flash19enable_sm80_to_sm89INS1_16FlashAttnFwdSm80INS1_25CollectiveMainloopFwdSm80ILi8ELi2ELb0EN4cute5tupleIJNS5_1CILi128EEENS7_ILi64EEENS7_ILi192EEEEEELi192ENS_10bfloat16_tEfNS_4arch4Sm80ELb1ELb0ELb0ELb1ELb0ELb1ELb1ELb0EEENS1_21CollectiveEpilogueFwdINS6_IJS8_SA_S9_EEENS6_IJNS7_ILi1EEESI_SI_EEESC_SE_Li256ELb1ELb1ELb0ELb0EEENS1_19SingleTileSchedulerILb1ELb0ELb1ELi128EEEEEEEEEvNT_6ParamsE:
[----:B------:R-:W-:Y:S01]  /*0000*/  LDC R1, c[0x0][0x37c] ;  /* 0x0000df00ff017b82 */ /* 0x000fe20000000800 */
[----:B------:R-:W-:Y:S05]  /*0010*/  EXIT ;  /* 0x000000000000794d */ /* 0x000fea0003800000 */
.L_x_17:
        /* <DEDUP_REMOVED lines=14> */
.L_x_35:


//--------------------- .nv.shared.reserved.0     --------------------------
	.section	.nv.shared.reserved.0,"aw",@nobits
	.weak		__nv_reservedSMEM_offset_0_alias
	.size		__nv_reservedSMEM_offset_0_alias, 0, 64
	.other		__nv_reservedSMEM_offset_0_alias,@"STO_CUDA_RESERVED_SHARED STV_DEFAULT"
__nv_reservedSMEM_offset_0_alias:
	.zero		0
	.zero		64


//--------------------- .nv.global                --------------------------
	.section	.nv.global,"aw",@nobits
.nv.global:
	.type		_ZN66_INTERNAL_4f37314f_30_flash_fwd_hdim192_bf16_sm80_cu_f3e6f9ee_32334cute1_E,@object
	.size		_ZN66_INTERNAL_4f37314f_30_flash_fwd_hdim192_bf16_sm80_cu_f3e6f9ee_32334cute1_E,(_ZN66_INTERNAL_4f37314f_30_flash_fwd_hdim192_bf16_sm80_cu_f3e6f9ee_32334cuda3std3__45__cpo6cbeginE - _ZN66_INTERNAL_4f37314f_30_flash_fwd_hdim192_bf16_sm80_cu_f3e6f9ee_32334cute1_E)
_ZN66_INTERNAL_4f37314f_30_flash_fwd_hdim192_bf16_sm80_cu_f3e6f9ee_32334cute1_E:
	.zero		1
	.type		_ZN66_INTERNAL_4f37314f_30_flash_fwd_hdim192_bf16_sm80_cu_f3e6f9ee_32334cuda3std3__45__cpo6cbeginE,@object
	.size		_ZN66_INTERNAL_4f37314f_30_flash_fwd_hdim192_bf16_sm80_cu_f3e6f9ee_32334cuda3std3__45__cpo6cbeginE,(_ZN66_INTERNAL_4f37314f_30_flash_fwd_hdim192_bf16_sm80_cu_f3e6f9ee_32334cuda3std3__48in_placeE - _ZN66_INTERNAL_4f37314f_30_flash_fwd_hdim192_bf16_sm80_cu_f3e6f9ee_32334cuda3std3__45__cpo6cbeginE)
_ZN66_INTERNAL_4f37314f_30_flash_fwd_hdim192_bf16_sm80_cu_f3e6f9ee_32334cuda3std3__45__cpo6cbeginE:
	.zero		1
	.type		_ZN66_INTERNAL_4f37314f_30_flash_fwd_hdim192_bf16_sm80_cu_f3e6f9ee_32334cuda3std3__48in_placeE,@object
	.size		_ZN66_INTERNAL_4f37314f_30_flash_fwd_hdim192_bf16_sm80_cu_f3e6f9ee_32334cuda3std3__48in_placeE,(_ZN66_INTERNAL_4f37314f_30_flash_fwd_hdim192_bf16_sm80_cu_f3e6f9ee_32334cuda3std6ranges3__45__cpo9iter_moveE - _ZN66_INTERNAL_4f37314f_30_flash_fwd_hdim192_bf16_sm80_cu_f3e6f9ee_32334cuda3std3__48in_placeE)
_ZN66_INTERNAL_4f37314f_30_flash_fwd_hdim192_bf16_sm80_cu_f3e6f9ee_32334cuda3std3__48in_placeE:
	.zero		1
	.type		_ZN66_INTERNAL_4f37314f_30_flash_fwd_hdim192_bf16_sm80_cu_f3e6f9ee_32334cuda3std6ranges3__45__cpo9iter_moveE,@object
	.size		_ZN66_INTERNAL_4f37314f_30_flash_fwd_hdim192_bf16_sm80_cu_f3e6f9ee_32334cuda3std6ranges3__45__cpo9iter_moveE,(_ZN66_INTERNAL_4f37314f_30_flash_fwd_hdim192_bf16_sm80_cu_f3e6f9ee_32334cuda3std3__45__cpo5beginE - _ZN66_INTERNAL_4f37314f_30_flash_fwd_hdim192_bf16_sm80_cu_f3e6f9ee_32334cuda3std6ranges3__45__cpo9iter_moveE)
_ZN66_INTERNAL_4f37314f_30_flash_fwd_hdim192_bf16_sm80_cu_f3e6f9ee_32334cuda3std6ranges3__45__cpo9iter_moveE:
	.zero		1
	.type		_ZN66_INTERNAL_4f37314f_30_flash_fwd_hdim192_bf16_sm80_cu_f3e6f9ee_32334cuda3std3__45__cpo5beginE,@object
	.size		_ZN66_INTERNAL_4f37314f_30_flash_fwd_hdim192_bf16_sm80_cu_f3e6f9ee_32334cuda3std3__45__cpo5beginE,(_ZN66_INTERNAL_4f37314f_30_flash_fwd_hdim192_bf16_sm80_cu_f3e6f9ee_32334cuda3std3__468_GLOBAL__N__4f37314f_30_flash_fwd_hdim192_bf16_sm80_cu_f3e6f9ee_32336ignoreE - _ZN66_INTERNAL_4f37314f_30_flash_fwd_hdim192_bf16_sm80_cu_f3e6f9ee_32334cuda3std3__45__cpo5beginE)
_ZN66_INTERNAL_4f37314f_30_flash_fwd_hdim192_bf16_sm80_cu_f3e6f9ee_32334cuda3std3__45__cpo5beginE:
	.zero		1
	.type		_ZN66_INTERNAL_4f37314f_30_flash_fwd_hdim192_bf16_sm80_cu_f3e6f9ee_32334cuda3std3__468_GLOBAL__N__4f37314f_30_flash_fwd_hdim192_bf16_sm80_cu_f3e6f9ee_32336ignoreE,@object
	.size		_ZN66_INTERNAL_4f37314f_30_flash_fwd_hdim192_bf16_sm80_cu_f3e6f9ee_32334cuda3std3__468_GLOBAL__N__4f37314f_30_flash_fwd_hdim192_bf16_sm80_cu_f3e6f9ee_32336ignoreE,(_ZN66_INTERNAL_4f37314f_30_flash_fwd_hdim192_bf16_sm80_cu_f3e6f9ee_32334cute7productE - _ZN66_INTERNAL_4f37314f_30_flash_fwd_hdim192_bf16_sm80_cu_f3e6f9ee_32334cuda3std3__468_GLOBAL__N__4f37314f_30_flash_fwd_hdim192_bf16_sm80_cu_f3e6f9ee_32336ignoreE)
_ZN66_INTERNAL_4f37314f_30_flash_fwd_hdim192_bf16_sm80_cu_f3e6f9ee_32334cuda3std3__468_GLOBAL__N__4f37314f_30_flash_fwd_hdim192_bf16_sm80_cu_f3e6f9ee_32336ignoreE:
	.zero		1
	.type		_ZN66_INTERNAL_4f37314f_30_flash_fwd_hdim192_bf16_sm80_cu_f3e6f9ee_32334cute7productE,@object
	.size		_ZN66_INTERNAL_4f37314f_30_flash_fwd_hdim192_bf16_sm80_cu_f3e6f9ee_32334cute7productE,(_ZN66_INTERNAL_4f37314f_30_flash_fwd_hdim192_bf16_sm80_cu_f3e6f9ee_32334cuda3std3__45__cpo3endE - _ZN66_INTERNAL_4f37314f_30_flash_fwd_hdim192_bf16_sm80_cu_f3e6f9ee_32334cute7productE)
_ZN66_INTERNAL_4f37314f_30_flash_fwd_hdim192_bf16_sm80_cu_f3e6f9ee_32334cute7productE:
	.zero		1
	.type		_ZN66_INTERNAL_4f37314f_30_flash_fwd_hdim192_bf16_sm80_cu_f3e6f9ee_32334cuda3std3__45__cpo3endE,@object
	.size		_ZN66_INTERNAL_4f37314f_30_flash_fwd_hdim192_bf16_sm80_cu_f3e6f9ee_32334cuda3std3__45__cpo3endE,(_ZN66_INTERNAL_4f37314f_30_flash_fwd_hdim192_bf16_sm80_cu_f3e6f9ee_32334cuda3std3__419piecewise_constructE - _ZN66_INTERNAL_4f37314f_30_flash_fwd_hdim192_bf16_sm80_cu_f3e6f9ee_32334cuda3std3__45__cpo3endE)
_ZN66_INTERNAL_4f37314f_30_flash_fwd_hdim192_bf16_sm80_cu_f3e6f9ee_32334cuda3std3__45__cpo3endE:
	.zero		1
	.type		_ZN66_INTERNAL_4f37314f_30_flash_fwd_hdim192_bf16_sm80_cu_f3e6f9ee_32334cuda3std3__419piecewise_constructE,@object
	.size		_ZN66_INTERNAL_4f37314f_30_flash_fwd_hdim192_bf16_sm80_cu_f3e6f9ee_32334cuda3std3__419piecewise_constructE,(_ZN66_INTERNAL_4f37314f_30_flash_fwd_hdim192_bf16_sm80_cu_f3e6f9ee_32334cuda3std3__45__cpo4cendE - _ZN66_INTERNAL_4f37314f_30_flash_fwd_hdim192_bf16_sm80_cu_f3e6f9ee_32334cuda3std3__419piecewise_constructE)
_ZN66_INTERNAL_4f37314f_30_flash_fwd_hdim192_bf16_sm80_cu_f3e6f9ee_32334cuda3std3__419piecewise_constructE:
	.zero		1
	.type		_ZN66_INTERNAL_4f37314f_30_flash_fwd_hdim192_bf16_sm80_cu_f3e6f9ee_32334cuda3std3__45__cpo4cendE,@object
	.size		_ZN66_INTERNAL_4f37314f_30_flash_fwd_hdim192_bf16_sm80_cu_f3e6f9ee_32334cuda3std3__45__cpo4cendE,(_ZN66_INTERNAL_4f37314f_30_flash_fwd_hdim192_bf16_sm80_cu_f3e6f9ee_32334cuda3std6ranges3__45__cpo4swapE - _ZN66_INTERNAL_4f37314f_30_flash_fwd_hdim192_bf16_sm80_cu_f3e6f9ee_32334cuda3std3__45__cpo4cendE)
_ZN66_INTERNAL_4f37314f_30_flash_fwd_hdim192_bf16_sm80_cu_f3e6f9ee_32334cuda3std3__45__cpo4cendE:
	.zero		1
	.type		_ZN66_INTERNAL_4f37314f_30_flash_fwd_hdim192_bf16_sm80_cu_f3e6f9ee_32334cuda3std6ranges3__45__cpo4swapE,@object
	.size		_ZN66_INTERNAL_4f37314f_30_flash_fwd_hdim192_bf16_sm80_cu_f3e6f9ee_32334cuda3std6ranges3__45__cpo4swapE,(.L_7 - _ZN66_INTERNAL_4f37314f_30_flash_fwd_hdim192_bf16_sm80_cu_f3e6f9ee_32334cuda3std6ranges3__45__cpo4swapE)
_ZN66_INTERNAL_4f37314f_30_flash_fwd_hdim192_bf16_sm80_cu_f3e6f9ee_32334cuda3std6ranges3__45__cpo4swapE:
	.zero		1
.L_7:


//--------------------- .nv.constant0._ZN7cutlass13device_kernelIN5flash19enable_sm80_to_sm89INS1_16FlashAttnFwdSm80INS1_25CollectiveMainloopFwdSm80ILi8ELi1ELb1EN4cute5tupleIJNS5_1CILi128EEENS7_ILi96EEENS7_ILi192EEEEEELi192ENS_10bfloat16_tEfNS_4arch4Sm80ELb0ELb0ELb0ELb0ELb0ELb0ELb1ELb0EEENS1_21CollectiveEpilogueFwdINS6_IJS8_SA_S9_EEENS6_IJNS7_ILi1EEESI_SI_EEESC_SE_Li256ELb0ELb1ELb0ELb0EEENS1_19SingleTileSchedulerILb0ELb0ELb1ELi128EEEEEEEEEvNT_6ParamsE --------------------------
	.section	.nv.constant0._ZN7cutlass13device_kernelIN5flash19enable_sm80_to_sm89INS1_16FlashAttnFwdSm80INS1_25CollectiveMainloopFwdSm80ILi8ELi1ELb1EN4cute5tupleIJNS5_1CILi128EEENS7_ILi96EEENS7_ILi192EEEEEELi192ENS_10bfloat16_tEfNS_4arch4Sm80ELb0ELb0ELb0ELb0ELb0ELb0ELb1ELb0EEENS1_21CollectiveEpilogueFwdINS6_IJS8_SA_S9_EEENS6_IJNS7_ILi1EEESI_SI_EEESC_SE_Li256ELb0ELb1ELb0ELb0EEENS1_19SingleTileSchedulerILb0ELb0ELb1ELi128EEEEEEEEEvNT_6ParamsE,"a",@progbits
	.sectionflags	@""
	.align	4
.nv.constant0._ZN7cutlass13device_kernelIN5flash19enable_sm80_to_sm89INS1_16FlashAttnFwdSm80INS1_25CollectiveMainloopFwdSm80ILi8ELi1ELb1EN4cute5tupleIJNS5_1CILi128EEENS7_ILi96EEENS7_ILi192EEEEEELi192ENS_10bfloat16_tEfNS_4arch4Sm80ELb0ELb0ELb0ELb0ELb0ELb0ELb1ELb0EEENS1_21CollectiveEpilogueFwdINS6_IJS8_SA_S9_EEENS6_IJNS7_ILi1EEESI_SI_EEESC_SE_Li256ELb0ELb1ELb0ELb0EEENS1_19SingleTileSchedulerILb0ELb0ELb1ELi128EEEEEEEEEvNT_6ParamsE:
	.zero		1944


//--------------------- .nv.constant0._ZN7cutlass13device_kernelIN5flash19enable_sm80_to_sm89INS1_16FlashAttnFwdSm80INS1_25CollectiveMainloopFwdSm80ILi8ELi1ELb1EN4cute5tupleIJNS5_1CILi128EEENS7_ILi96EEENS7_ILi192EEEEEELi192ENS_10bfloat16_tEfNS_4arch4Sm80ELb0ELb0ELb0ELb1ELb0ELb0ELb1ELb0EEENS1_21CollectiveEpilogueFwdINS6_IJS8_SA_S9_EEENS6_IJNS7_ILi1EEESI_SI_EEESC_SE_Li256ELb1ELb1ELb0ELb0EEENS1_19SingleTileSchedulerILb1ELb0ELb1ELi128EEEEEEEEEvNT_6ParamsE --------------------------
	.section	.nv.constant0._ZN7cutlass13device_kernelIN5flash19enable_sm80_to_sm89INS1_16FlashAttnFwdSm80INS1_25CollectiveMainloopFwdSm80ILi8ELi1ELb1EN4cute5tupleIJNS5_1CILi128EEENS7_ILi96EEENS7_ILi192EEEEEELi192ENS_10bfloat16_tEfNS_4arch4Sm80ELb0ELb0ELb0ELb1ELb0ELb0ELb1ELb0EEENS1_21CollectiveEpilogueFwdINS6_IJS8_SA_S9_EEENS6_IJNS7_ILi1EEESI_SI_EEESC_SE_Li256ELb1ELb1ELb0ELb0EEENS1_19SingleTileSchedulerILb1ELb0ELb1ELi128EEEEEEEEEvNT_6ParamsE,"a",@progbits
	.sectionflags	@""
	.align	4
.nv.constant0._ZN7cutlass13device_kernelIN5flash19enable_sm80_to_sm89INS1_16FlashAttnFwdSm80INS1_25CollectiveMainloopFwdSm80ILi8ELi1ELb1EN4cute5tupleIJNS5_1CILi128EEENS7_ILi96EEENS7_ILi192EEEEEELi192ENS_10bfloat16_tEfNS_4arch4Sm80ELb0ELb0ELb0ELb1ELb0ELb0ELb1ELb0EEENS1_21CollectiveEpilogueFwdINS6_IJS8_SA_S9_EEENS6_IJNS7_ILi1EEESI_SI_EEESC_SE_Li256ELb1ELb1ELb0ELb0EEENS1_19SingleTileSchedulerILb1ELb0ELb1ELi128EEEEEEEEEvNT_6ParamsE:
	.zero		1944


//--------------------- .nv.constant0._ZN7cutlass13device_kernelIN5flash19enable_sm80_to_sm89INS1_16FlashAttnFwdSm80INS1_25CollectiveMainloopFwdSm80ILi8ELi1ELb0EN4cute5tupleIJNS5_1CILi128EEENS7_ILi64EEENS7_ILi192EEEEEELi192ENS_10bfloat16_tEfNS_4arch4Sm80ELb0ELb0ELb0ELb1ELb0ELb1ELb1ELb0EEENS1_21CollectiveEpilogueFwdINS6_IJS8_SA_S9_EEENS6_IJNS7_ILi1EEESI_SI_EEESC_SE_Li256ELb1ELb1ELb0ELb0EEENS1_19SingleTileSchedulerILb1ELb0ELb1ELi128EEEEEEEEEvNT_6ParamsE --------------------------
	.section	.nv.constant0._ZN7cutlass13device_kernelIN5flash19enable_sm80_to_sm89INS1_16FlashAttnFwdSm80INS1_25CollectiveMainloopFwdSm80ILi8ELi1ELb0EN4cute5tupleIJNS5_1CILi128EEENS7_ILi64EEENS7_ILi192EEEEEELi192ENS_10bfloat16_tEfNS_4arch4Sm80ELb0ELb0ELb0ELb1ELb0ELb1ELb1ELb0EEENS1_21CollectiveEpilogueFwdINS6_IJS8_SA_S9_EEENS6_IJNS7_ILi1EEESI_SI_EEESC_SE_Li256ELb1ELb1ELb0ELb0EEENS1_19SingleTileSchedulerILb1ELb0ELb1ELi128EEEEEEEEEvNT_6ParamsE,"a",@progbits
	.sectionflags	@""
	.align	4
.nv.constant0._ZN7cutlass13device_kernelIN5flash19enable_sm80_to_sm89INS1_16FlashAttnFwdSm80INS1_25CollectiveMainloopFwdSm80ILi8ELi1ELb0EN4cute5tupleIJNS5_1CILi128EEENS7_ILi64EEENS7_ILi192EEEEEELi192ENS_10bfloat16_tEfNS_4arch4Sm80ELb0ELb0ELb0ELb1ELb0ELb1ELb1ELb0EEENS1_21CollectiveEpilogueFwdINS6_IJS8_SA_S9_EEENS6_IJNS7_ILi1EEESI_SI_EEESC_SE_Li256ELb1ELb1ELb0ELb0EEENS1_19SingleTileSchedulerILb1ELb0ELb1ELi128EEEEEEEEEvNT_6ParamsE:
	.zero		1944


//--------------------- .nv.constant0._ZN7cutlass13device_kernelIN5flash19enable_sm80_to_sm89INS1_16FlashAttnFwdSm80INS1_25CollectiveMainloopFwdSm80ILi8ELi1ELb0EN4cute5tupleIJNS5_1CILi128EEENS7_ILi64EEENS7_ILi192EEEEEELi192ENS_10bfloat16_tEfNS_4arch4Sm80ELb0ELb1ELb0ELb0ELb0ELb0ELb1ELb0EEENS1_21CollectiveEpilogueFwdINS6_IJS8_SA_S9_EEENS6_IJNS7_ILi1EEESI_SI_EEESC_SE_Li256ELb0ELb1ELb0ELb0EEENS1_19SingleTileSchedulerILb0ELb0ELb1ELi128EEEEEEEEEvNT_6ParamsE --------------------------
	.section	.nv.constant0._ZN7cutlass13device_kernelIN5flash19enable_sm80_to_sm89INS1_16FlashAttnFwdSm80INS1_25CollectiveMainloopFwdSm80ILi8ELi1ELb0EN4cute5tupleIJNS5_1CILi128EEENS7_ILi64EEENS7_ILi192EEEEEELi192ENS_10bfloat16_tEfNS_4arch4Sm80ELb0ELb1ELb0ELb0ELb0ELb0ELb1ELb0EEENS1_21CollectiveEpilogueFwdINS6_IJS8_SA_S9_EEENS6_IJNS7_ILi1EEESI_SI_EEESC_SE_Li256ELb0ELb1ELb0ELb0EEENS1_19SingleTileSchedulerILb0ELb0ELb1ELi128EEEEEEEEEvNT_6ParamsE,"a",@progbits
	.sectionflags	@""
	.align	4
.nv.constant0._ZN7cutlass13device_kernelIN5flash19enable_sm80_to_sm89INS1_16FlashAttnFwdSm80INS1_25CollectiveMainloopFwdSm80ILi8ELi1ELb0EN4cute5tupleIJNS5_1CILi128EEENS7_ILi64EEENS7_ILi192EEEEEELi192ENS_10bfloat16_tEfNS_4arch4Sm80ELb0ELb1ELb0ELb0ELb0ELb0ELb1ELb0EEENS1_21CollectiveEpilogueFwdINS6_IJS8_SA_S9_EEENS6_IJNS7_ILi1EEESI_SI_EEESC_SE_Li256ELb0ELb1ELb0ELb0EEENS1_19SingleTileSchedulerILb0ELb0ELb1ELi128EEEEEEEEEvNT_6ParamsE:
	.zero		1944


//--------------------- .nv.constant0._ZN7cutlass13device_kernelIN5flash19enable_sm80_to_sm89INS1_16FlashAttnFwdSm80INS1_25CollectiveMainloopFwdSm80ILi8ELi1ELb0EN4cute5tupleIJNS5_1CILi128EEENS7_ILi64EEENS7_ILi192EEEEEELi192ENS_10bfloat16_tEfNS_4arch4Sm80ELb0ELb1ELb0ELb1ELb0ELb0ELb1ELb0EEENS1_21CollectiveEpilogueFwdINS6_IJS8_SA_S9_EEENS6_IJNS7_ILi1EEESI_SI_EEESC_SE_Li256ELb1ELb1ELb0ELb0EEENS1_19SingleTileSchedulerILb1ELb0ELb1ELi128EEEEEEEEEvNT_6ParamsE --------------------------
	.section	.nv.constant0._ZN7cutlass13device_kernelIN5flash19enable_sm80_to_sm89INS1_16FlashAttnFwdSm80INS1_25CollectiveMainloopFwdSm80ILi8ELi1ELb0EN4cute5tupleIJNS5_1CILi128EEENS7_ILi64EEENS7_ILi192EEEEEELi192ENS_10bfloat16_tEfNS_4arch4Sm80ELb0ELb1ELb0ELb1ELb0ELb0ELb1ELb0EEENS1_21CollectiveEpilogueFwdINS6_IJS8_SA_S9_EEENS6_IJNS7_ILi1EEESI_SI_EEESC_SE_Li256ELb1ELb1ELb0ELb0EEENS1_19SingleTileSchedulerILb1ELb0ELb1ELi128EEEEEEEEEvNT_6ParamsE,"a",@progbits
	.sectionflags	@""
	.align	4
.nv.constant0._ZN7cutlass13device_kernelIN5flash19enable_sm80_to_sm89INS1_16FlashAttnFwdSm80INS1_25CollectiveMainloopFwdSm80ILi8ELi1ELb0EN4cute5tupleIJNS5_1CILi128EEENS7_ILi64EEENS7_ILi192EEEEEELi192ENS_10bfloat16_tEfNS_4arch4Sm80ELb0ELb1ELb0ELb1ELb0ELb0ELb1ELb0EEENS1_21CollectiveEpilogueFwdINS6_IJS8_SA_S9_EEENS6_IJNS7_ILi1EEESI_SI_EEESC_SE_Li256ELb1ELb1ELb0ELb0EEENS1_19SingleTileSchedulerILb1ELb0ELb1ELi128EEEEEEEEEvNT_6ParamsE:
	.zero		1944


//--------------------- .nv.constant0._ZN7cutlass13device_kernelIN5flash19enable_sm80_to_sm89INS1_16FlashAttnFwdSm80INS1_25CollectiveMainloopFwdSm80ILi8ELi1ELb0EN4cute5tupleIJNS5_1CILi128EEENS7_ILi64EEENS7_ILi192EEEEEELi192ENS_10bfloat16_tEfNS_4arch4Sm80ELb0ELb1ELb0ELb1ELb0ELb1ELb1ELb0EEENS1_21CollectiveEpilogueFwdINS6_IJS8_SA_S9_EEENS6_IJNS7_ILi1EEESI_SI_EEESC_SE_Li256ELb1ELb1ELb0ELb0EEENS1_19SingleTileSchedulerILb1ELb0ELb1ELi128EEEEEEEEEvNT_6ParamsE --------------------------
	.section	.nv.constant0._ZN7cutlass13device_kernelIN5flash19enable_sm80_to_sm89INS1_16FlashAttnFwdSm80INS1_25CollectiveMainloopFwdSm80ILi8ELi1ELb0EN4cute5tupleIJNS5_1CILi128EEENS7_ILi64EEENS7_ILi192EEEEEELi192ENS_10bfloat16_tEfNS_4arch4Sm80ELb0ELb1ELb0ELb1ELb0ELb1ELb1ELb0EEENS1_21CollectiveEpilogueFwdINS6_IJS8_SA_S9_EEENS6_IJNS7_ILi1EEESI_SI_EEESC_SE_Li256ELb1ELb1ELb0ELb0EEENS1_19SingleTileSchedulerILb1ELb0ELb1ELi128EEEEEEEEEvNT_6ParamsE,"a",@progbits
	.sectionflags	@""
	.align	4
.nv.constant0._ZN7cutlass13device_kernelIN5flash19enable_sm80_to_sm89INS1_16FlashAttnFwdSm80INS1_25CollectiveMainloopFwdSm80ILi8ELi1ELb0EN4cute5tupleIJNS5_1CILi128EEENS7_ILi64EEENS7_ILi192EEEEEELi192ENS_10bfloat16_tEfNS_4arch4Sm80ELb0ELb1ELb0ELb1ELb0ELb1ELb1ELb0EEENS1_21CollectiveEpilogueFwdINS6_IJS8_SA_S9_EEENS6_IJNS7_ILi1EEESI_SI_EEESC_SE_Li256ELb1ELb1ELb0ELb0EEENS1_19SingleTileSchedulerILb1ELb0ELb1ELi128EEEEEEEEEvNT_6ParamsE:
	.zero		1944


//--------------------- .nv.constant0._ZN7cutlass13device_kernelIN5flash19enable_sm80_to_sm89INS1_16FlashAttnFwdSm80INS1_25CollectiveMainloopFwdSm80ILi8ELi1ELb1EN4cute5tupleIJNS5_1CILi128EEENS7_ILi96EEENS7_ILi192EEEEEELi192ENS_10bfloat16_tEfNS_4arch4Sm80ELb1ELb0ELb0ELb0ELb0ELb0ELb1ELb0EEENS1_21CollectiveEpilogueFwdINS6_IJS8_SA_S9_EEENS6_IJNS7_ILi1EEESI_SI_EEESC_SE_Li256ELb0ELb1ELb0ELb0EEENS1_30DynamicPersistentTileSchedulerILi256ELi256ELb0ELb1ELb0EEEEEEEEEvNT_6ParamsE --------------------------
	.section	.nv.constant0._ZN7cutlass13device_kernelIN5flash19enable_sm80_to_sm89INS1_16FlashAttnFwdSm80INS1_25CollectiveMainloopFwdSm80ILi8ELi1ELb1EN4cute5tupleIJNS5_1CILi128EEENS7_ILi96EEENS7_ILi192EEEEEELi192ENS_10bfloat16_tEfNS_4arch4Sm80ELb1ELb0ELb0ELb0ELb0ELb0ELb1ELb0EEENS1_21CollectiveEpilogueFwdINS6_IJS8_SA_S9_EEENS6_IJNS7_ILi1EEESI_SI_EEESC_SE_Li256ELb0ELb1ELb0ELb0EEENS1_30DynamicPersistentTileSchedulerILi256ELi256ELb0ELb1ELb0EEEEEEEEEvNT_6ParamsE,"a",@progbits
	.sectionflags	@""
	.align	4
.nv.constant0._ZN7cutlass13device_kernelIN5flash19enable_sm80_to_sm89INS1_16FlashAttnFwdSm80INS1_25CollectiveMainloopFwdSm80ILi8ELi1ELb1EN4cute5tupleIJNS5_1CILi128EEENS7_ILi96EEENS7_ILi192EEEEEELi192ENS_10bfloat16_tEfNS_4arch4Sm80ELb1ELb0ELb0ELb0ELb0ELb0ELb1ELb0EEENS1_21CollectiveEpilogueFwdINS6_IJS8_SA_S9_EEENS6_IJNS7_ILi1EEESI_SI_EEESC_SE_Li256ELb0ELb1ELb0ELb0EEENS1_30DynamicPersistentTileSchedulerILi256ELi256ELb0ELb1ELb0EEEEEEEEEvNT_6ParamsE:
	.zero		1960


//--------------------- .nv.constant0._ZN7cutlass13device_kernelIN5flash19enable_sm80_to_sm89INS1_16FlashAttnFwdSm80INS1_25CollectiveMainloopFwdSm80ILi8ELi1ELb1EN4cute5tupleIJNS5_1CILi128EEENS7_ILi96EEENS7_ILi192EEEEEELi192ENS_10bfloat16_tEfNS_4arch4Sm80ELb1ELb0ELb0ELb1ELb0ELb0ELb1ELb0EEENS1_21CollectiveEpilogueFwdINS6_IJS8_SA_S9_EEENS6_IJNS7_ILi1EEESI_SI_EEESC_SE_Li256ELb1ELb1ELb0ELb0EEENS1_19SingleTileSchedulerILb1ELb0ELb1ELi128EEEEEEEEEvNT_6ParamsE --------------------------
	.section	.nv.constant0._ZN7cutlass13device_kernelIN5flash19enable_sm80_to_sm89INS1_16FlashAttnFwdSm80INS1_25CollectiveMainloopFwdSm80ILi8ELi1ELb1EN4cute5tupleIJNS5_1CILi128EEENS7_ILi96EEENS7_ILi192EEEEEELi192ENS_10bfloat16_tEfNS_4arch4Sm80ELb1ELb0ELb0ELb1ELb0ELb0ELb1ELb0EEENS1_21CollectiveEpilogueFwdINS6_IJS8_SA_S9_EEENS6_IJNS7_ILi1EEESI_SI_EEESC_SE_Li256ELb1ELb1ELb0ELb0EEENS1_19SingleTileSchedulerILb1ELb0ELb1ELi128EEEEEEEEEvNT_6ParamsE,"a",@progbits
	.sectionflags	@""
	.align	4
.nv.constant0._ZN7cutlass13device_kernelIN5flash19enable_sm80_to_sm89INS1_16FlashAttnFwdSm80INS1_25CollectiveMainloopFwdSm80ILi8ELi1ELb1EN4cute5tupleIJNS5_1CILi128EEENS7_ILi96EEENS7_ILi192EEEEEELi192ENS_10bfloat16_tEfNS_4arch4Sm80ELb1ELb0ELb0ELb1ELb0ELb0ELb1ELb0EEENS1_21CollectiveEpilogueFwdINS6_IJS8_SA_S9_EEENS6_IJNS7_ILi1EEESI_SI_EEESC_SE_Li256ELb1ELb1ELb0ELb0EEENS1_19SingleTileSchedulerILb1ELb0ELb1ELi128EEEEEEEEEvNT_6ParamsE:
	.zero		1944


//--------------------- .nv.constant0._ZN7cutlass13device_kernelIN5flash19enable_sm80_to_sm89INS1_16FlashAttnFwdSm80INS1_25CollectiveMainloopFwdSm80ILi8ELi1ELb0EN4cute5tupleIJNS5_1CILi128EEENS7_ILi64EEENS7_ILi192EEEEEELi192ENS_10bfloat16_tEfNS_4arch4Sm80ELb1ELb0ELb0ELb1ELb0ELb1ELb1ELb0EEENS1_21CollectiveEpilogueFwdINS6_IJS8_SA_S9_EEENS6_IJNS7_ILi1EEESI_SI_EEESC_SE_Li256ELb1ELb1ELb0ELb0EEENS1_19SingleTileSchedulerILb1ELb0ELb1ELi128EEEEEEEEEvNT_6ParamsE --------------------------
	.section	.nv.constant0._ZN7cutlass13device_kernelIN5flash19enable_sm80_to_sm89INS1_16FlashAttnFwdSm80INS1_25CollectiveMainloopFwdSm80ILi8ELi1ELb0EN4cute5tupleIJNS5_1CILi128EEENS7_ILi64EEENS7_ILi192EEEEEELi192ENS_10bfloat16_tEfNS_4arch4Sm80ELb1ELb0ELb0ELb1ELb0ELb1ELb1ELb0EEENS1_21CollectiveEpilogueFwdINS6_IJS8_SA_S9_EEENS6_IJNS7_ILi1EEESI_SI_EEESC_SE_Li256ELb1ELb1ELb0ELb0EEENS1_19SingleTileSchedulerILb1ELb0ELb1ELi128EEEEEEEEEvNT_6ParamsE,"a",@progbits
	.sectionflags	@""
	.align	4
.nv.constant0._ZN7cutlass13device_kernelIN5flash19enable_sm80_to_sm89INS1_16FlashAttnFwdSm80INS1_25CollectiveMainloopFwdSm80ILi8ELi1ELb0EN4cute5tupleIJNS5_1CILi128EEENS7_ILi64EEENS7_ILi192EEEEEELi192ENS_10bfloat16_tEfNS_4arch4Sm80ELb1ELb0ELb0ELb1ELb0ELb1ELb1ELb0EEENS1_21CollectiveEpilogueFwdINS6_IJS8_SA_S9_EEENS6_IJNS7_ILi1EEESI_SI_EEESC_SE_Li256ELb1ELb1ELb0ELb0EEENS1_19SingleTileSchedulerILb1ELb0ELb1ELi128EEEEEEEEEvNT_6ParamsE:
	.zero		1944


//--------------------- .nv.constant0._ZN7cutlass13device_kernelIN5flash19enable_sm80_to_sm89INS1_16FlashAttnFwdSm80INS1_25CollectiveMainloopFwdSm80ILi8ELi2ELb1EN4cute5tupleIJNS5_1CILi128EEENS7_ILi96EEENS7_ILi192EEEEEELi192ENS_10bfloat16_tEfNS_4arch4Sm80ELb0ELb0ELb0ELb0ELb0ELb0ELb1ELb0EEENS1_21CollectiveEpilogueFwdINS6_IJS8_SA_S9_EEENS6_IJNS7_ILi1EEESI_SI_EEESC_SE_Li256ELb0ELb1ELb0ELb0EEENS1_19SingleTileSchedulerILb0ELb0ELb1ELi128EEEEEEEEEvNT_6ParamsE --------------------------
	.section	.nv.constant0._ZN7cutlass13device_kernelIN5flash19enable_sm80_to_sm89INS1_16FlashAttnFwdSm80INS1_25CollectiveMainloopFwdSm80ILi8ELi2ELb1EN4cute5tupleIJNS5_1CILi128EEENS7_ILi96EEENS7_ILi192EEEEEELi192ENS_10bfloat16_tEfNS_4arch4Sm80ELb0ELb0ELb0ELb0ELb0ELb0ELb1ELb0EEENS1_21CollectiveEpilogueFwdINS6_IJS8_SA_S9_EEENS6_IJNS7_ILi1EEESI_SI_EEESC_SE_Li256ELb0ELb1ELb0ELb0EEENS1_19SingleTileSchedulerILb0ELb0ELb1ELi128EEEEEEEEEvNT_6ParamsE,"a",@progbits
	.sectionflags	@""
	.align	4
.nv.constant0._ZN7cutlass13device_kernelIN5flash19enable_sm80_to_sm89INS1_16FlashAttnFwdSm80INS1_25CollectiveMainloopFwdSm80ILi8ELi2ELb1EN4cute5tupleIJNS5_1CILi128EEENS7_ILi96EEENS7_ILi192EEEEEELi192ENS_10bfloat16_tEfNS_4arch4Sm80ELb0ELb0ELb0ELb0ELb0ELb0ELb1ELb0EEENS1_21CollectiveEpilogueFwdINS6_IJS8_SA_S9_EEENS6_IJNS7_ILi1EEESI_SI_EEESC_SE_Li256ELb0ELb1ELb0ELb0EEENS1_19SingleTileSchedulerILb0ELb0ELb1ELi128EEEEEEEEEvNT_6ParamsE:
	.zero		1944


//--------------------- .nv.constant0._ZN7cutlass13device_kernelIN5flash19enable_sm80_to_sm89INS1_16FlashAttnFwdSm80INS1_25CollectiveMainloopFwdSm80ILi8ELi2ELb1EN4cute5tupleIJNS5_1CILi128EEENS7_ILi96EEENS7_ILi192EEEEEELi192ENS_10bfloat16_tEfNS_4arch4Sm80ELb0ELb0ELb0ELb1ELb0ELb0ELb1ELb0EEENS1_21CollectiveEpilogueFwdINS6_IJS8_SA_S9_EEENS6_IJNS7_ILi1EEESI_SI_EEESC_SE_Li256ELb1ELb1ELb0ELb0EEENS1_19SingleTileSchedulerILb1ELb0ELb1ELi128EEEEEEEEEvNT_6ParamsE --------------------------
	.section	.nv.constant0._ZN7cutlass13device_kernelIN5flash19enable_sm80_to_sm89INS1_16FlashAttnFwdSm80INS1_25CollectiveMainloopFwdSm80ILi8ELi2ELb1EN4cute5tupleIJNS5_1CILi128EEENS7_ILi96EEENS7_ILi192EEEEEELi192ENS_10bfloat16_tEfNS_4arch4Sm80ELb0ELb0ELb0ELb1ELb0ELb0ELb1ELb0EEENS1_21CollectiveEpilogueFwdINS6_IJS8_SA_S9_EEENS6_IJNS7_ILi1EEESI_SI_EEESC_SE_Li256ELb1ELb1ELb0ELb0EEENS1_19SingleTileSchedulerILb1ELb0ELb1ELi128EEEEEEEEEvNT_6ParamsE,"a",@progbits
	.sectionflags	@""
	.align	4
.nv.constant0._ZN7cutlass13device_kernelIN5flash19enable_sm80_to_sm89INS1_16FlashAttnFwdSm80INS1_25CollectiveMainloopFwdSm80ILi8ELi2ELb1EN4cute5tupleIJNS5_1CILi128EEENS7_ILi96EEENS7_ILi192EEEEEELi192ENS_10bfloat16_tEfNS_4arch4Sm80ELb0ELb0ELb0ELb1ELb0ELb0ELb1ELb0EEENS1_21CollectiveEpilogueFwdINS6_IJS8_SA_S9_EEENS6_IJNS7_ILi1EEESI_SI_EEESC_SE_Li256ELb1ELb1ELb0ELb0EEENS1_19SingleTileSchedulerILb1ELb0ELb1ELi128EEEEEEEEEvNT_6ParamsE:
	.zero		1944


//--------------------- .nv.constant0._ZN7cutlass13device_kernelIN5flash19enable_sm80_to_sm89INS1_16FlashAttnFwdSm80INS1_25CollectiveMainloopFwdSm80ILi8ELi2ELb0EN4cute5tupleIJNS5_1CILi128EEENS7_ILi64EEENS7_ILi192EEEEEELi192ENS_10bfloat16_tEfNS_4arch4Sm80ELb0ELb0ELb0ELb1ELb0ELb1ELb1ELb0EEENS1_21CollectiveEpilogueFwdINS6_IJS8_SA_S9_EEENS6_IJNS7_ILi1EEESI_SI_EEESC_SE_Li256ELb1ELb1ELb0ELb0EEENS1_19SingleTileSchedulerILb1ELb0ELb1ELi128EEEEEEEEEvNT_6ParamsE --------------------------
	.section	.nv.constant0._ZN7cutlass13device_kernelIN5flash19enable_sm80_to_sm89INS1_16FlashAttnFwdSm80INS1_25CollectiveMainloopFwdSm80ILi8ELi2ELb0EN4cute5tupleIJNS5_1CILi128EEENS7_ILi64EEENS7_ILi192EEEEEELi192ENS_10bfloat16_tEfNS_4arch4Sm80ELb0ELb0ELb0ELb1ELb0ELb1ELb1ELb0EEENS1_21CollectiveEpilogueFwdINS6_IJS8_SA_S9_EEENS6_IJNS7_ILi1EEESI_SI_EEESC_SE_Li256ELb1ELb1ELb0ELb0EEENS1_19SingleTileSchedulerILb1ELb0ELb1ELi128EEEEEEEEEvNT_6ParamsE,"a",@progbits
	.sectionflags	@""
	.align	4
.nv.constant0._ZN7cutlass13device_kernelIN5flash19enable_sm80_to_sm89INS1_16FlashAttnFwdSm80INS1_25CollectiveMainloopFwdSm80ILi8ELi2ELb0EN4cute5tupleIJNS5_1CILi128EEENS7_ILi64EEENS7_ILi192EEEEEELi192ENS_10bfloat16_tEfNS_4arch4Sm80ELb0ELb0ELb0ELb1ELb0ELb1ELb1ELb0EEENS1_21CollectiveEpilogueFwdINS6_IJS8_SA_S9_EEENS6_IJNS7_ILi1EEESI_SI_EEESC_SE_Li256ELb1ELb1ELb0ELb0EEENS1_19SingleTileSchedulerILb1ELb0ELb1ELi128EEEEEEEEEvNT_6ParamsE:
	.zero		1944


//--------------------- .nv.constant0._ZN7cutlass13device_kernelIN5flash19enable_sm80_to_sm89INS1_16FlashAttnFwdSm80INS1_25CollectiveMainloopFwdSm80ILi8ELi2ELb0EN4cute5tupleIJNS5_1CILi128EEENS7_ILi64EEENS7_ILi192EEEEEELi192ENS_10bfloat16_tEfNS_4arch4Sm80ELb0ELb1ELb0ELb0ELb0ELb0ELb1ELb0EEENS1_21CollectiveEpilogueFwdINS6_IJS8_SA_S9_EEENS6_IJNS7_ILi1EEESI_SI_EEESC_SE_Li256ELb0ELb1ELb0ELb0EEENS1_19SingleTileSchedulerILb0ELb0ELb1ELi128EEEEEEEEEvNT_6ParamsE --------------------------
	.section	.nv.constant0._ZN7cutlass13device_kernelIN5flash19enable_sm80_to_sm89INS1_16FlashAttnFwdSm80INS1_25CollectiveMainloopFwdSm80ILi8ELi2ELb0EN4cute5tupleIJNS5_1CILi128EEENS7_ILi64EEENS7_ILi192EEEEEELi192ENS_10bfloat16_tEfNS_4arch4Sm80ELb0ELb1ELb0ELb0ELb0ELb0ELb1ELb0EEENS1_21CollectiveEpilogueFwdINS6_IJS8_SA_S9_EEENS6_IJNS7_ILi1EEESI_SI_EEESC_SE_Li256ELb0ELb1ELb0ELb0EEENS1_19SingleTileSchedulerILb0ELb0ELb1ELi128EEEEEEEEEvNT_6ParamsE,"a",@progbits
	.sectionflags	@""
	.align	4
.nv.constant0._ZN7cutlass13device_kernelIN5flash19enable_sm80_to_sm89INS1_16FlashAttnFwdSm80INS1_25CollectiveMainloopFwdSm80ILi8ELi2ELb0EN4cute5tupleIJNS5_1CILi128EEENS7_ILi64EEENS7_ILi192EEEEEELi192ENS_10bfloat16_tEfNS_4arch4Sm80ELb0ELb1ELb0ELb0ELb0ELb0ELb1ELb0EEENS1_21CollectiveEpilogueFwdINS6_IJS8_SA_S9_EEENS6_IJNS7_ILi1EEESI_SI_EEESC_SE_Li256ELb0ELb1ELb0ELb0EEENS1_19SingleTileSchedulerILb0ELb0ELb1ELi128EEEEEEEEEvNT_6ParamsE:
	.zero		1944


//--------------------- .nv.constant0._ZN7cutlass13device_kernelIN5flash19enable_sm80_to_sm89INS1_16FlashAttnFwdSm80INS1_25CollectiveMainloopFwdSm80ILi8ELi2ELb0EN4cute5tupleIJNS5_1CILi128EEENS7_ILi64EEENS7_ILi192EEEEEELi192ENS_10bfloat16_tEfNS_4arch4Sm80ELb0ELb1ELb0ELb1ELb0ELb0ELb1ELb0EEENS1_21CollectiveEpilogueFwdINS6_IJS8_SA_S9_EEENS6_IJNS7_ILi1EEESI_SI_EEESC_SE_Li256ELb1ELb1ELb0ELb0EEENS1_19SingleTileSchedulerILb1ELb0ELb1ELi128EEEEEEEEEvNT_6ParamsE --------------------------
	.section	.nv.constant0._ZN7cutlass13device_kernelIN5flash19enable_sm80_to_sm89INS1_16FlashAttnFwdSm80INS1_25CollectiveMainloopFwdSm80ILi8ELi2ELb0EN4cute5tupleIJNS5_1CILi128EEENS7_ILi64EEENS7_ILi192EEEEEELi192ENS_10bfloat16_tEfNS_4arch4Sm80ELb0ELb1ELb0ELb1ELb0ELb0ELb1ELb0EEENS1_21CollectiveEpilogueFwdINS6_IJS8_SA_S9_EEENS6_IJNS7_ILi1EEESI_SI_EEESC_SE_Li256ELb1ELb1ELb0ELb0EEENS1_19SingleTileSchedulerILb1ELb0ELb1ELi128EEEEEEEEEvNT_6ParamsE,"a",@progbits
	.sectionflags	@""
	.align	4
.nv.constant0._ZN7cutlass13device_kernelIN5flash19enable_sm80_to_sm89INS1_16FlashAttnFwdSm80INS1_25CollectiveMainloopFwdSm80ILi8ELi2ELb0EN4cute5tupleIJNS5_1CILi128EEENS7_ILi64EEENS7_ILi192EEEEEELi192ENS_10bfloat16_tEfNS_4arch4Sm80ELb0ELb1ELb0ELb1ELb0ELb0ELb1ELb0EEENS1_21CollectiveEpilogueFwdINS6_IJS8_SA_S9_EEENS6_IJNS7_ILi1EEESI_SI_EEESC_SE_Li256ELb1ELb1ELb0ELb0EEENS1_19SingleTileSchedulerILb1ELb0ELb1ELi128EEEEEEEEEvNT_6ParamsE:
	.zero		1944


//--------------------- .nv.constant0._ZN7cutlass13device_kernelIN5flash19enable_sm80_to_sm89INS1_16FlashAttnFwdSm80INS1_25CollectiveMainloopFwdSm80ILi8ELi2ELb0EN4cute5tupleIJNS5_1CILi128EEENS7_ILi64EEENS7_ILi192EEEEEELi192ENS_10bfloat16_tEfNS_4arch4Sm80ELb0ELb1ELb0ELb1ELb0ELb1ELb1ELb0EEENS1_21CollectiveEpilogueFwdINS6_IJS8_SA_S9_EEENS6_IJNS7_ILi1EEESI_SI_EEESC_SE_Li256ELb1ELb1ELb0ELb0EEENS1_19SingleTileSchedulerILb1ELb0ELb1ELi128EEEEEEEEEvNT_6ParamsE --------------------------
	.section	.nv.constant0._ZN7cutlass13device_kernelIN5flash19enable_sm80_to_sm89INS1_16FlashAttnFwdSm80INS1_25CollectiveMainloopFwdSm80ILi8ELi2ELb0EN4cute5tupleIJNS5_1CILi128EEENS7_ILi64EEENS7_ILi192EEEEEELi192ENS_10bfloat16_tEfNS_4arch4Sm80ELb0ELb1ELb0ELb1ELb0ELb1ELb1ELb0EEENS1_21CollectiveEpilogueFwdINS6_IJS8_SA_S9_EEENS6_IJNS7_ILi1EEESI_SI_EEESC_SE_Li256ELb1ELb1ELb0ELb0EEENS1_19SingleTileSchedulerILb1ELb0ELb1ELi128EEEEEEEEEvNT_6ParamsE,"a",@progbits
	.sectionflags	@""
	.align	4
.nv.constant0._ZN7cutlass13device_kernelIN5flash19enable_sm80_to_sm89INS1_16FlashAttnFwdSm80INS1_25CollectiveMainloopFwdSm80ILi8ELi2ELb0EN4cute5tupleIJNS5_1CILi128EEENS7_ILi64EEENS7_ILi192EEEEEELi192ENS_10bfloat16_tEfNS_4arch4Sm80ELb0ELb1ELb0ELb1ELb0ELb1ELb1ELb0EEENS1_21CollectiveEpilogueFwdINS6_IJS8_SA_S9_EEENS6_IJNS7_ILi1EEESI_SI_EEESC_SE_Li256ELb1ELb1ELb0ELb0EEENS1_19SingleTileSchedulerILb1ELb0ELb1ELi128EEEEEEEEEvNT_6ParamsE:
	.zero		1944


//--------------------- .nv.constant0._ZN7cutlass13device_kernelIN5flash19enable_sm80_to_sm89INS1_16FlashAttnFwdSm80INS1_25CollectiveMainloopFwdSm80ILi8ELi2ELb1EN4cute5tupleIJNS5_1CILi128EEENS7_ILi96EEENS7_ILi192EEEEEELi192ENS_10bfloat16_tEfNS_4arch4Sm80ELb1ELb0ELb0ELb0ELb0ELb0ELb1ELb0EEENS1_21CollectiveEpilogueFwdINS6_IJS8_SA_S9_EEENS6_IJNS7_ILi1EEESI_SI_EEESC_SE_Li256ELb0ELb1ELb0ELb0EEENS1_30DynamicPersistentTileSchedulerILi256ELi256ELb0ELb1ELb0EEEEEEEEEvNT_6ParamsE --------------------------
	.section	.nv.constant0._ZN7cutlass13device_kernelIN5flash19enable_sm80_to_sm89INS1_16FlashAttnFwdSm80INS1_25CollectiveMainloopFwdSm80ILi8ELi2ELb1EN4cute5tupleIJNS5_1CILi128EEENS7_ILi96EEENS7_ILi192EEEEEELi192ENS_10bfloat16_tEfNS_4arch4Sm80ELb1ELb0ELb0ELb0ELb0ELb0ELb1ELb0EEENS1_21CollectiveEpilogueFwdINS6_IJS8_SA_S9_EEENS6_IJNS7_ILi1EEESI_SI_EEESC_SE_Li256ELb0ELb1ELb0ELb0EEENS1_30DynamicPersistentTileSchedulerILi256ELi256ELb0ELb1ELb0EEEEEEEEEvNT_6ParamsE,"a",@progbits
	.sectionflags	@""
	.align	4
.nv.constant0._ZN7cutlass13device_kernelIN5flash19enable_sm80_to_sm89INS1_16FlashAttnFwdSm80INS1_25CollectiveMainloopFwdSm80ILi8ELi2ELb1EN4cute5tupleIJNS5_1CILi128EEENS7_ILi96EEENS7_ILi192EEEEEELi192ENS_10bfloat16_tEfNS_4arch4Sm80ELb1ELb0ELb0ELb0ELb0ELb0ELb1ELb0EEENS1_21CollectiveEpilogueFwdINS6_IJS8_SA_S9_EEENS6_IJNS7_ILi1EEESI_SI_EEESC_SE_Li256ELb0ELb1ELb0ELb0EEENS1_30DynamicPersistentTileSchedulerILi256ELi256ELb0ELb1ELb0EEEEEEEEEvNT_6ParamsE:
	.zero		1960


//--------------------- .nv.constant0._ZN7cutlass13device_kernelIN5flash19enable_sm80_to_sm89INS1_16FlashAttnFwdSm80INS1_25CollectiveMainloopFwdSm80ILi8ELi2ELb1EN4cute5tupleIJNS5_1CILi128EEENS7_ILi96EEENS7_ILi192EEEEEELi192ENS_10bfloat16_tEfNS_4arch4Sm80ELb1ELb0ELb0ELb1ELb0ELb0ELb1ELb0EEENS1_21CollectiveEpilogueFwdINS6_IJS8_SA_S9_EEENS6_IJNS7_ILi1EEESI_SI_EEESC_SE_Li256ELb1ELb1ELb0ELb0EEENS1_19SingleTileSchedulerILb1ELb0ELb1ELi128EEEEEEEEEvNT_6ParamsE --------------------------
	.section	.nv.constant0._ZN7cutlass13device_kernelIN5flash19enable_sm80_to_sm89INS1_16FlashAttnFwdSm80INS1_25CollectiveMainloopFwdSm80ILi8ELi2ELb1EN4cute5tupleIJNS5_1CILi128EEENS7_ILi96EEENS7_ILi192EEEEEELi192ENS_10bfloat16_tEfNS_4arch4Sm80ELb1ELb0ELb0ELb1ELb0ELb0ELb1ELb0EEENS1_21CollectiveEpilogueFwdINS6_IJS8_SA_S9_EEENS6_IJNS7_ILi1EEESI_SI_EEESC_SE_Li256ELb1ELb1ELb0ELb0EEENS1_19SingleTileSchedulerILb1ELb0ELb1ELi128EEEEEEEEEvNT_6ParamsE,"a",@progbits
	.sectionflags	@""
	.align	4
.nv.constant0._ZN7cutlass13device_kernelIN5flash19enable_sm80_to_sm89INS1_16FlashAttnFwdSm80INS1_25CollectiveMainloopFwdSm80ILi8ELi2ELb1EN4cute5tupleIJNS5_1CILi128EEENS7_ILi96EEENS7_ILi192EEEEEELi192ENS_10bfloat16_tEfNS_4arch4Sm80ELb1ELb0ELb0ELb1ELb0ELb0ELb1ELb0EEENS1_21CollectiveEpilogueFwdINS6_IJS8_SA_S9_EEENS6_IJNS7_ILi1EEESI_SI_EEESC_SE_Li256ELb1ELb1ELb0ELb0EEENS1_19SingleTileSchedulerILb1ELb0ELb1ELi128EEEEEEEEEvNT_6ParamsE:
	.zero		1944


//--------------------- .nv.constant0._ZN7cutlass13device_kernelIN5flash19enable_sm80_to_sm89INS1_16FlashAttnFwdSm80INS1_25CollectiveMainloopFwdSm80ILi8ELi2ELb0EN4cute5tupleIJNS5_1CILi128EEENS7_ILi64EEENS7_ILi192EEEEEELi192ENS_10bfloat16_tEfNS_4arch4Sm80ELb1ELb0ELb0ELb1ELb0ELb1ELb1ELb0EEENS1_21CollectiveEpilogueFwdINS6_IJS8_SA_S9_EEENS6_IJNS7_ILi1EEESI_SI_EEESC_SE_Li256ELb1ELb1ELb0ELb0EEENS1_19SingleTileSchedulerILb1ELb0ELb1ELi128EEEEEEEEEvNT_6ParamsE --------------------------
	.section	.nv.constant0._ZN7cutlass13device_kernelIN5flash19enable_sm80_to_sm89INS1_16FlashAttnFwdSm80INS1_25CollectiveMainloopFwdSm80ILi8ELi2ELb0EN4cute5tupleIJNS5_1CILi128EEENS7_ILi64EEENS7_ILi192EEEEEELi192ENS_10bfloat16_tEfNS_4arch4Sm80ELb1ELb0ELb0ELb1ELb0ELb1ELb1ELb0EEENS1_21CollectiveEpilogueFwdINS6_IJS8_SA_S9_EEENS6_IJNS7_ILi1EEESI_SI_EEESC_SE_Li256ELb1ELb1ELb0ELb0EEENS1_19SingleTileSchedulerILb1ELb0ELb1ELi128EEEEEEEEEvNT_6ParamsE,"a",@progbits
	.sectionflags	@""
	.align	4
.nv.constant0._ZN7cutlass13device_kernelIN5flash19enable_sm80_to_sm89INS1_16FlashAttnFwdSm80INS1_25CollectiveMainloopFwdSm80ILi8ELi2ELb0EN4cute5tupleIJNS5_1CILi128EEENS7_ILi64EEENS7_ILi192EEEEEELi192ENS_10bfloat16_tEfNS_4arch4Sm80ELb1ELb0ELb0ELb1ELb0ELb1ELb1ELb0EEENS1_21CollectiveEpilogueFwdINS6_IJS8_SA_S9_EEENS6_IJNS7_ILi1EEESI_SI_EEESC_SE_Li256ELb1ELb1ELb0ELb0EEENS1_19SingleTileSchedulerILb1ELb0ELb1ELi128EEEEEEEEEvNT_6ParamsE:
	.zero		1944


//--------------------- SYMBOLS --------------------------

	.type		.nv.reservedSmem.offset0,@object
	.size		.nv.reservedSmem.offset0,0x4
